// auto-generated by cutlass_sweep.gemm — config: {"arch": "sm_90", "cluster_m": 2, "cluster_n": 1, "dtype": "tf32", "dtype_b": "tf32", "layout": "nt", "stages": 0, "tile_k": 64, "tile_m": 128, "tile_n": 256}
#include "cutlass/cutlass.h"
#include "cutlass/gemm/collective/collective_builder.hpp"
#include "cutlass/gemm/device/gemm_universal_adapter.h"
#include "cutlass/gemm/kernel/gemm_universal.hpp"
#include "cutlass/epilogue/collective/collective_builder.hpp"

using ElemA = cutlass::tfloat32_t;
using ElemB = cutlass::tfloat32_t;
using ElemCD = cutlass::tfloat32_t;
using Acc  = float;
using TileShape    = cute::Shape<cute::_128, cute::_256, cute::_64>;
using ClusterShape = cute::Shape<cute::_2, cute::_1, cute::_1>;

using CollectiveEpilogue = typename cutlass::epilogue::collective::CollectiveBuilder<
    cutlass::arch::Sm90, cutlass::arch::OpClassTensorOp,
    TileShape, ClusterShape,
    cutlass::epilogue::collective::EpilogueTileAuto,
    Acc, Acc,
    ElemCD, cutlass::layout::RowMajor, 128 / cutlass::sizeof_bits<ElemCD>::value,
    ElemCD, cutlass::layout::RowMajor, 128 / cutlass::sizeof_bits<ElemCD>::value,
    cutlass::epilogue::collective::EpilogueScheduleAuto
  >::CollectiveOp;

using CollectiveMainloop = typename cutlass::gemm::collective::CollectiveBuilder<
    cutlass::arch::Sm90, cutlass::arch::OpClassTensorOp,
    ElemA, cutlass::layout::RowMajor, 128 / cutlass::sizeof_bits<ElemA>::value,
    ElemB, cutlass::layout::ColumnMajor, 128 / cutlass::sizeof_bits<ElemB>::value,
    Acc,
    TileShape, ClusterShape,
    cutlass::gemm::collective::StageCountAutoCarveout<static_cast<int>(sizeof(typename CollectiveEpilogue::SharedStorage))>,
    cutlass::gemm::collective::KernelScheduleAuto
  >::CollectiveOp;

using GemmKernel = cutlass::gemm::kernel::GemmUniversal<
    cute::Shape<int,int,int,int>,
    CollectiveMainloop,
    CollectiveEpilogue
>;
using Gemm = cutlass::gemm::device::GemmUniversalAdapter<GemmKernel>;

// Force the device kernel symbol into the cubin without needing a host main.
auto* _anchor = &cutlass::device_kernel<GemmKernel>;


// ===== COMPILED SASS (sm_90a) =====

	.target	sm_90a

	.elftype	@"ET_EXEC"


//--------------------- .note.nv.tkinfo           --------------------------
	.section	.note.nv.tkinfo,"",@"SHT_NOTE"
	.sectionflags	@"SHF_NOTE_NV_TKINFO"
	.tkinfo
        /*0018*/ 	.word	0x00000002
        /*0030*/ 	.string	""
        /*0030*/ 	.string	"ptxas"
        /*0030*/ 	.string	"Cuda compilation tools, release 13.0, V13.0.88"
        /*0030*/ 	.string	"Build cuda_13.0.r13.0/compiler.36424714_0"
        /*0030*/ 	.string	"-arch sm_90a -m 64 "



//--------------------- .note.nv.cuinfo           --------------------------
	.section	.note.nv.cuinfo,"",@"SHT_NOTE"
	.sectionflags	@"SHF_NOTE_NV_CUINFO"
        /*0018*/ 	.short	0x0002
        /*001a*/ 	.short	0x005a
        /*001c*/ 	.short	0x0082
	.zero		2


//--------------------- .nv.info                  --------------------------
	.section	.nv.info,"",@"SHT_CUDA_INFO"
	.align	4


	//----- nvinfo : EIATTR_REGCOUNT
	.align		4
        /*0000*/ 	.byte	0x04, 0x2f
        /*0002*/ 	.short	(.L_15 - .L_14)
	.align		4
.L_14:
        /*0004*/ 	.word	index@(_ZN7cutlass13device_kernelINS_4gemm6kernel13GemmUniversalIN4cute5tupleIJiiiiEEENS1_10collective13CollectiveMmaINS1_34MainloopSm90TmaGmmaWarpSpecializedILi2ENS5_IJNS4_1CILi2EEENSA_ILi1EEESC_EEENS1_35KernelTmaWarpSpecializedCooperativeEEENS5_IJNSA_ILi128EEENSA_ILi256EEENSA_ILi64EEEEEENS_10tfloat32_tENS5_IJlSC_lEEESK_SL_NS4_8TiledMMAINS4_8MMA_AtomIJNS4_4SM904GMMA30MMA_64x256x8_F32TF32TF32_SS_TNILNSP_7ScaleInE1ELSR_1EEEEEENS4_6LayoutISD_NS5_IJSC_NSA_ILi0EEESV_EEEEENS5_IJNS4_10UnderscoreESY_SY_EEEEENS4_13SM90_TMA_LOADENS4_14ComposedLayoutINS4_7SwizzleILi3ELi4ELi3EEENS4_18smem_ptr_flag_bitsILi32EEENSU_INS5_IJNSA_ILi8EEENSA_ILi32EEEEEENS5_IJS18_SC_EEEEEEEvNS4_8identityENS4_23SM90_TMA_LOAD_MULTICASTES1C_vS1D_EENS_8epilogue10collective6detail29Sm90TmaWarpSpecializedAdapterINS1H_15DefaultEpilogueISK_SL_SL_NS1G_6thread17LinearCombinationISK_Li1EffLNS1L_9ScaleType4KindE0ELNS_15FloatRoundStyleE2ESK_EENS1_15EpilogueDefaultEEEEEvvEEEEvNT_6ParamsE)
        /*0008*/ 	.word	0x000000a8


	//----- nvinfo : EIATTR_FRAME_SIZE
	.align		4
.L_15:
        /*000c*/ 	.byte	0x04, 0x11
        /*000e*/ 	.short	(.L_17 - .L_16)
	.align		4
.L_16:
        /*0010*/ 	.word	index@(_ZN7cutlass13device_kernelINS_4gemm6kernel13GemmUniversalIN4cute5tupleIJiiiiEEENS1_10collective13CollectiveMmaINS1_34MainloopSm90TmaGmmaWarpSpecializedILi2ENS5_IJNS4_1CILi2EEENSA_ILi1EEESC_EEENS1_35KernelTmaWarpSpecializedCooperativeEEENS5_IJNSA_ILi128EEENSA_ILi256EEENSA_ILi64EEEEEENS_10tfloat32_tENS5_IJlSC_lEEESK_SL_NS4_8TiledMMAINS4_8MMA_AtomIJNS4_4SM904GMMA30MMA_64x256x8_F32TF32TF32_SS_TNILNSP_7ScaleInE1ELSR_1EEEEEENS4_6LayoutISD_NS5_IJSC_NSA_ILi0EEESV_EEEEENS5_IJNS4_10UnderscoreESY_SY_EEEEENS4_13SM90_TMA_LOADENS4_14ComposedLayoutINS4_7SwizzleILi3ELi4ELi3EEENS4_18smem_ptr_flag_bitsILi32EEENSU_INS5_IJNSA_ILi8EEENSA_ILi32EEEEEENS5_IJS18_SC_EEEEEEEvNS4_8identityENS4_23SM90_TMA_LOAD_MULTICASTES1C_vS1D_EENS_8epilogue10collective6detail29Sm90TmaWarpSpecializedAdapterINS1H_15DefaultEpilogueISK_SL_SL_NS1G_6thread17LinearCombinationISK_Li1EffLNS1L_9ScaleType4KindE0ELNS_15FloatRoundStyleE2ESK_EENS1_15EpilogueDefaultEEEEEvvEEEEvNT_6ParamsE)
        /*0014*/ 	.word	0x00000000


	//----- nvinfo : EIATTR_MIN_STACK_SIZE
	.align		4
.L_17:
        /*0018*/ 	.byte	0x04, 0x12
        /*001a*/ 	.short	(.L_19 - .L_18)
	.align		4
.L_18:
        /*001c*/ 	.word	index@(_ZN7cutlass13device_kernelINS_4gemm6kernel13GemmUniversalIN4cute5tupleIJiiiiEEENS1_10collective13CollectiveMmaINS1_34MainloopSm90TmaGmmaWarpSpecializedILi2ENS5_IJNS4_1CILi2EEENSA_ILi1EEESC_EEENS1_35KernelTmaWarpSpecializedCooperativeEEENS5_IJNSA_ILi128EEENSA_ILi256EEENSA_ILi64EEEEEENS_10tfloat32_tENS5_IJlSC_lEEESK_SL_NS4_8TiledMMAINS4_8MMA_AtomIJNS4_4SM904GMMA30MMA_64x256x8_F32TF32TF32_SS_TNILNSP_7ScaleInE1ELSR_1EEEEEENS4_6LayoutISD_NS5_IJSC_NSA_ILi0EEESV_EEEEENS5_IJNS4_10UnderscoreESY_SY_EEEEENS4_13SM90_TMA_LOADENS4_14ComposedLayoutINS4_7SwizzleILi3ELi4ELi3EEENS4_18smem_ptr_flag_bitsILi32EEENSU_INS5_IJNSA_ILi8EEENSA_ILi32EEEEEENS5_IJS18_SC_EEEEEEEvNS4_8identityENS4_23SM90_TMA_LOAD_MULTICASTES1C_vS1D_EENS_8epilogue10collective6detail29Sm90TmaWarpSpecializedAdapterINS1H_15DefaultEpilogueISK_SL_SL_NS1G_6thread17LinearCombinationISK_Li1EffLNS1L_9ScaleType4KindE0ELNS_15FloatRoundStyleE2ESK_EENS1_15EpilogueDefaultEEEEEvvEEEEvNT_6ParamsE)
        /*0020*/ 	.word	0x00000000
.L_19:


//--------------------- .nv.compat                --------------------------
	.section	.nv.compat,"",@"SHT_CUDA_COMPAT_INFO"
	.align	4
        /*0000*/ 	.byte	0x02, 0x09, 0x01, 0x00, 0x02, 0x02, 0x04, 0x00, 0x02, 0x05, 0x05, 0x00, 0x03, 0x07, 0x01, 0x01
        /*0010*/ 	.byte	0x02, 0x03, 0x01, 0x00, 0x02, 0x06, 0x01, 0x00, 0x04, 0x0b, 0x08, 0x00, 0x00, 0x00, 0x00, 0x00
        /*0020*/ 	.byte	0x00, 0x00, 0x00, 0x00


//--------------------- .nv.info._ZN7cutlass13device_kernelINS_4gemm6kernel13GemmUniversalIN4cute5tupleIJiiiiEEENS1_10collective13CollectiveMmaINS1_34MainloopSm90TmaGmmaWarpSpecializedILi2ENS5_IJNS4_1CILi2EEENSA_ILi1EEESC_EEENS1_35KernelTmaWarpSpecializedCooperativeEEENS5_IJNSA_ILi128EEENSA_ILi256EEENSA_ILi64EEEEEENS_10tfloat32_tENS5_IJlSC_lEEESK_SL_NS4_8TiledMMAINS4_8MMA_AtomIJNS4_4SM904GMMA30MMA_64x256x8_F32TF32TF32_SS_TNILNSP_7ScaleInE1ELSR_1EEEEEENS4_6LayoutISD_NS5_IJSC_NSA_ILi0EEESV_EEEEENS5_IJNS4_10UnderscoreESY_SY_EEEEENS4_13SM90_TMA_LOADENS4_14ComposedLayoutINS4_7SwizzleILi3ELi4ELi3EEENS4_18smem_ptr_flag_bitsILi32EEENSU_INS5_IJNSA_ILi8EEENSA_ILi32EEEEEENS5_IJS18_SC_EEEEEEEvNS4_8identityENS4_23SM90_TMA_LOAD_MULTICASTES1C_vS1D_EENS_8epilogue10collective6detail29Sm90TmaWarpSpecializedAdapterINS1H_15DefaultEpilogueISK_SL_SL_NS1G_6thread17LinearCombinationISK_Li1EffLNS1L_9ScaleType4KindE0ELNS_15FloatRoundStyleE2ESK_EENS1_15EpilogueDefaultEEEEEvvEEEEvNT_6ParamsE --------------------------
	.section	.nv.info._ZN7cutlass13device_kernelINS_4gemm6kernel13GemmUniversalIN4cute5tupleIJiiiiEEENS1_10collective13CollectiveMmaINS1_34MainloopSm90TmaGmmaWarpSpecializedILi2ENS5_IJNS4_1CILi2EEENSA_ILi1EEESC_EEENS1_35KernelTmaWarpSpecializedCooperativeEEENS5_IJNSA_ILi128EEENSA_ILi256EEENSA_ILi64EEEEEENS_10tfloat32_tENS5_IJlSC_lEEESK_SL_NS4_8TiledMMAINS4_8MMA_AtomIJNS4_4SM904GMMA30MMA_64x256x8_F32TF32TF32_SS_TNILNSP_7ScaleInE1ELSR_1EEEEEENS4_6LayoutISD_NS5_IJSC_NSA_ILi0EEESV_EEEEENS5_IJNS4_10UnderscoreESY_SY_EEEEENS4_13SM90_TMA_LOADENS4_14ComposedLayoutINS4_7SwizzleILi3ELi4ELi3EEENS4_18smem_ptr_flag_bitsILi32EEENSU_INS5_IJNSA_ILi8EEENSA_ILi32EEEEEENS5_IJS18_SC_EEEEEEEvNS4_8identityENS4_23SM90_TMA_LOAD_MULTICASTES1C_vS1D_EENS_8epilogue10collective6detail29Sm90TmaWarpSpecializedAdapterINS1H_15DefaultEpilogueISK_SL_SL_NS1G_6thread17LinearCombinationISK_Li1EffLNS1L_9ScaleType4KindE0ELNS_15FloatRoundStyleE2ESK_EENS1_15EpilogueDefaultEEEEEvvEEEEvNT_6ParamsE,"",@"SHT_CUDA_INFO"
	.sectionflags	@""
	.align	4


	//----- nvinfo : EIATTR_CUDA_API_VERSION
	.align		4
        /*0000*/ 	.byte	0x04, 0x37
        /*0002*/ 	.short	(.L_21 - .L_20)
.L_20:
        /*0004*/ 	.word	0x00000082


	//----- nvinfo : EIATTR_KPARAM_INFO
	.align		4
.L_21:
        /*0008*/ 	.byte	0x04, 0x17
        /*000a*/ 	.short	(.L_23 - .L_22)
.L_22:
        /*000c*/ 	.word	0x00000000
        /*0010*/ 	.short	0x0000
        /*0012*/ 	.short	0x0070
        /*0014*/ 	.byte	0x00, 0xf0, 0x01, 0x10


	//----- nvinfo : EIATTR_SPARSE_MMA_MASK
	.align		4
.L_23:
        /*0018*/ 	.byte	0x03, 0x50
        /*001a*/ 	.short	0x0000


	//----- nvinfo : EIATTR_MAXREG_COUNT
	.align		4
        /*001c*/ 	.byte	0x03, 0x1b
        /*001e*/ 	.short	0x00a8


	//----- nvinfo : EIATTR_NUM_BARRIERS
	.align		4
        /*0020*/ 	.byte	0x02, 0x4c
        /*0022*/ 	.byte	0x01
	.zero		1


	//----- nvinfo : EIATTR_EXTERNS
	.align		4
        /*0024*/ 	.byte	0x04, 0x0f
        /*0026*/ 	.short	(.L_25 - .L_24)


	//   ....[0]....
	.align		4
.L_24:
        /*0028*/ 	.word	index@(__assertfail)


	//----- nvinfo : EIATTR_MERCURY_ISA_VERSION
	.align		4
.L_25:
        /*002c*/ 	.byte	0x03, 0x5f
        /*002e*/ 	.short	0x0101


	//----- nvinfo : EIATTR_INT_WARP_WIDE_INSTR_OFFSETS
	.align		4
        /*0030*/ 	.byte	0x04, 0x31
        /*0032*/ 	.short	(.L_27 - .L_26)


	//   ....[0]....
.L_26:
        /*0034*/ 	.word	0x00000440


	//   ....[1]....
        /*0038*/ 	.word	0x00000470


	//   ....[2]....
        /*003c*/ 	.word	0x00000630


	//   ....[3]....
        /*0040*/ 	.word	0x000020f0


	//----- nvinfo : EIATTR_COOP_GROUP_MASK_REGIDS
	.align		4
.L_27:
        /*0044*/ 	.byte	0x04, 0x29
        /*0046*/ 	.short	(.L_29 - .L_28)


	//   ....[0]....
.L_28:
        /*0048*/ 	.word	0xffffffff


	//   ....[1]....
        /*004c*/ 	.word	0xffffffff


	//   ....[2]....
        /*0050*/ 	.word	0xffffffff


	//   ....[3]....
        /*0054*/ 	.word	0xffffffff


	//   ....[4]....
        /*0058*/ 	.word	0xffffffff


	//   ....[5]....
        /*005c*/ 	.word	0xffffffff


	//----- nvinfo : EIATTR_COOP_GROUP_INSTR_OFFSETS
	.align		4
.L_29:
        /*0060*/ 	.byte	0x04, 0x28
        /*0062*/ 	.short	(.L_31 - .L_30)


	//   ....[0]....
.L_30:
        /*0064*/ 	.word	0x00000060


	//   ....[1]....
        /*0068*/ 	.word	0x00000070


	//   ....[2]....
        /*006c*/ 	.word	0x00000130


	//   ....[3]....
        /*0070*/ 	.word	0x00000290


	//   ....[4]....
        /*0074*/ 	.word	0x000007b0


	//   ....[5]....
        /*0078*/ 	.word	0x00001200


	//----- nvinfo : EIATTR_REG_RECONFIG
	.align		4
.L_31:
        /*007c*/ 	.byte	0x01, 0x54
	.zero		2


	//----- nvinfo : EIATTR_SYSCALL_OFFSETS
	.align		4
        /*0080*/ 	.byte	0x04, 0x46
        /*0082*/ 	.short	(.L_33 - .L_32)


	//   ....[0]....
.L_32:
        /*0084*/ 	.word	0x000013c0


	//----- nvinfo : EIATTR_MBARRIER_INSTR_OFFSETS
	.align		4
.L_33:
        /*0088*/ 	.byte	0x04, 0x39
        /*008a*/ 	.short	(.L_35 - .L_34)


	//   ....[0]....
.L_34:
        /*008c*/ 	.word	0x00000230
        /*0090*/ 	.word	0x000000ff
        /*0094*/ 	.word	0x00000000
        /*0098*/ 	.short	0x0100
        /*009a*/ 	.byte	0x08
	.zero		1


	//   ....[1]....
        /*009c*/ 	.word	0x00000240
        /*00a0*/ 	.word	0x000000ff
        /*00a4*/ 	.word	0x00000010
        /*00a8*/ 	.short	0x0100
        /*00aa*/ 	.byte	0x08
	.zero		1


	//   ....[2]....
        /*00ac*/ 	.word	0x00000250
        /*00b0*/ 	.word	0x000000ff
        /*00b4*/ 	.word	0x00000008
        /*00b8*/ 	.short	0x0100
        /*00ba*/ 	.byte	0x08
	.zero		1


	//   ....[3]....
        /*00bc*/ 	.word	0x00000260
        /*00c0*/ 	.word	0x000000ff
        /*00c4*/ 	.word	0x00000018
        /*00c8*/ 	.short	0x0100
        /*00ca*/ 	.byte	0x08
	.zero		1


	//   ....[4]....
        /*00cc*/ 	.word	0x000006b0
        /*00d0*/ 	.word	0x000000ff
        /*00d4*/ 	.word	0x00000030
        /*00d8*/ 	.short	0x0100
        /*00da*/ 	.byte	0x06
	.zero		1


	//   ....[5]....
        /*00dc*/ 	.word	0x00000740
        /*00e0*/ 	.word	0x000000ff
        /*00e4*/ 	.word	0x00000038
        /*00e8*/ 	.short	0x0100
        /*00ea*/ 	.byte	0x06
	.zero		1


	//   ....[6]....
        /*00ec*/ 	.word	0x00001480
        /*00f0*/ 	.word	0x00000003
        /*00f4*/ 	.word	0x00000000
        /*00f8*/ 	.short	0x010a
        /*00fa*/ 	.byte	0x3f
	.zero		1


	//   ....[7]....
        /*00fc*/ 	.word	0x000014c0
        /*0100*/ 	.word	0x00000003
        /*0104*/ 	.word	0x00000000
        /*0108*/ 	.short	0x010a
        /*010a*/ 	.byte	0x3f
	.zero		1


	//   ....[8]....
        /*010c*/ 	.word	0x00001ac0
        /*0110*/ 	.word	0x00000005
        /*0114*/ 	.word	0x00000000
        /*0118*/ 	.short	0x010a
        /*011a*/ 	.byte	0x3f
	.zero		1


	//   ....[9]....
        /*011c*/ 	.word	0x00001b00
        /*0120*/ 	.word	0x00000005
        /*0124*/ 	.word	0x00000000
        /*0128*/ 	.short	0x010a
        /*012a*/ 	.byte	0x3f
	.zero		1


	//   ....[10]....
        /*012c*/ 	.word	0x00001f90
        /*0130*/ 	.word	0x00000005
        /*0134*/ 	.word	0x00000000
        /*0138*/ 	.short	0x0101
        /*013a*/ 	.byte	0x3f
	.zero		1


	//   ....[11]....
        /*013c*/ 	.word	0x00002170
        /*0140*/ 	.word	0x00000003
        /*0144*/ 	.word	0x00000000
        /*0148*/ 	.short	0x0101
        /*014a*/ 	.byte	0x3f
	.zero		1


	//   ....[12]....
        /*014c*/ 	.word	0x0000af60
        /*0150*/ 	.word	0x00000014
        /*0154*/ 	.word	0x00000010
        /*0158*/ 	.short	0x010a
        /*015a*/ 	.byte	0x3f
	.zero		1


	//   ....[13]....
        /*015c*/ 	.word	0x0000b3e0
        /*0160*/ 	.word	0x00000005
        /*0164*/ 	.word	0x00000038
        /*0168*/ 	.short	0x0101
        /*016a*/ 	.byte	0x3f
	.zero		1


	//   ....[14]....
        /*016c*/ 	.word	0x0000bb00
        /*0170*/ 	.word	0x00000007
        /*0174*/ 	.word	0x00000000
        /*0178*/ 	.short	0x010a
        /*017a*/ 	.byte	0x3f
	.zero		1


	//   ....[15]....
        /*017c*/ 	.word	0x0000bb80
        /*0180*/ 	.word	0x00000003
        /*0184*/ 	.word	0x00000000
        /*0188*/ 	.short	0x010a
        /*018a*/ 	.byte	0x3f
	.zero		1


	//   ....[16]....
        /*018c*/ 	.word	0x0000bbe0
        /*0190*/ 	.word	0x00000003
        /*0194*/ 	.word	0x00000000
        /*0198*/ 	.short	0x010a
        /*019a*/ 	.byte	0x3f
	.zero		1


	//   ....[17]....
        /*019c*/ 	.word	0x0000bc30
        /*01a0*/ 	.word	0x00000005
        /*01a4*/ 	.word	0x00000000
        /*01a8*/ 	.short	0x010a
        /*01aa*/ 	.byte	0x3f
	.zero		1


	//   ....[18]....
        /*01ac*/ 	.word	0x0000bd00
        /*01b0*/ 	.word	0x00000014
        /*01b4*/ 	.word	0x00000010
        /*01b8*/ 	.short	0x010a
        /*01ba*/ 	.byte	0x3f
	.zero		1


	//   ....[19]....
        /*01bc*/ 	.word	0x0000bdd0
        /*01c0*/ 	.word	0x00000007
        /*01c4*/ 	.word	0x00000000
        /*01c8*/ 	.short	0x010a
        /*01ca*/ 	.byte	0x3f
	.zero		1


	//----- nvinfo : EIATTR_NUM_MBARRIERS
	.align		4
.L_35:
        /*01cc*/ 	.byte	0x03, 0x38
        /*01ce*/ 	.short	0x0006


	//----- nvinfo : EIATTR_EXIT_INSTR_OFFSETS
	.align		4
        /*01d0*/ 	.byte	0x04, 0x1c
        /*01d2*/ 	.short	(.L_37 - .L_36)


	//   ....[0]....
.L_36:
        /*01d4*/ 	.word	0x00000910


	//   ....[1]....
        /*01d8*/ 	.word	0x00001130


	//   ....[2]....
        /*01dc*/ 	.word	0x0000a670


	//   ....[3]....
        /*01e0*/ 	.word	0x0000abd0


	//   ....[4]....
        /*01e4*/ 	.word	0x0000bbd0


	//----- nvinfo : EIATTR_MAX_THREADS
	.align		4
.L_37:
        /*01e8*/ 	.byte	0x04, 0x05
        /*01ea*/ 	.short	(.L_39 - .L_38)
.L_38:
        /*01ec*/ 	.word	0x00000180
        /*01f0*/ 	.word	0x00000001
        /*01f4*/ 	.word	0x00000001


	//----- nvinfo : EIATTR_CRS_STACK_SIZE
	.align		4
.L_39:
        /*01f8*/ 	.byte	0x04, 0x1e
        /*01fa*/ 	.short	(.L_41 - .L_40)
.L_40:
        /*01fc*/ 	.word	0x00000000


	//----- nvinfo : EIATTR_CBANK_PARAM_SIZE
	.align		4
.L_41:
        /*0200*/ 	.byte	0x03, 0x19
        /*0202*/ 	.short	0x0470


	//----- nvinfo : EIATTR_PARAM_CBANK
	.align		4
        /*0204*/ 	.byte	0x04, 0x0a
        /*0206*/ 	.short	(.L_43 - .L_42)
	.align		4
.L_42:
        /*0208*/ 	.word	index@(.nv.constant0._ZN7cutlass13device_kernelINS_4gemm6kernel13GemmUniversalIN4cute5tupleIJiiiiEEENS1_10collective13CollectiveMmaINS1_34MainloopSm90TmaGmmaWarpSpecializedILi2ENS5_IJNS4_1CILi2EEENSA_ILi1EEESC_EEENS1_35KernelTmaWarpSpecializedCooperativeEEENS5_IJNSA_ILi128EEENSA_ILi256EEENSA_ILi64EEEEEENS_10tfloat32_tENS5_IJlSC_lEEESK_SL_NS4_8TiledMMAINS4_8MMA_AtomIJNS4_4SM904GMMA30MMA_64x256x8_F32TF32TF32_SS_TNILNSP_7ScaleInE1ELSR_1EEEEEENS4_6LayoutISD_NS5_IJSC_NSA_ILi0EEESV_EEEEENS5_IJNS4_10UnderscoreESY_SY_EEEEENS4_13SM90_TMA_LOADENS4_14ComposedLayoutINS4_7SwizzleILi3ELi4ELi3EEENS4_18smem_ptr_flag_bitsILi32EEENSU_INS5_IJNSA_ILi8EEENSA_ILi32EEEEEENS5_IJS18_SC_EEEEEEEvNS4_8identityENS4_23SM90_TMA_LOAD_MULTICASTES1C_vS1D_EENS_8epilogue10collective6detail29Sm90TmaWarpSpecializedAdapterINS1H_15DefaultEpilogueISK_SL_SL_NS1G_6thread17LinearCombinationISK_Li1EffLNS1L_9ScaleType4KindE0ELNS_15FloatRoundStyleE2ESK_EENS1_15EpilogueDefaultEEEEEvvEEEEvNT_6ParamsE)
        /*020c*/ 	.short	0x0210
        /*020e*/ 	.short	0x0470


	//----- nvinfo : EIATTR_SW_WAR
	.align		4
.L_43:
        /*0210*/ 	.byte	0x04, 0x36
        /*0212*/ 	.short	(.L_45 - .L_44)
.L_44:
        /*0214*/ 	.word	0x00000008
.L_45:


//--------------------- .nv.callgraph             --------------------------
	.section	.nv.callgraph,"",@"SHT_CUDA_CALLGRAPH"
	.align	4
	.sectionentsize	8
	.align		4
        /*0000*/ 	.word	0x00000000
	.align		4
        /*0004*/ 	.word	0xffffffff
	.align		4
        /*0008*/ 	.word	index@(_ZN7cutlass13device_kernelINS_4gemm6kernel13GemmUniversalIN4cute5tupleIJiiiiEEENS1_10collective13CollectiveMmaINS1_34MainloopSm90TmaGmmaWarpSpecializedILi2ENS5_IJNS4_1CILi2EEENSA_ILi1EEESC_EEENS1_35KernelTmaWarpSpecializedCooperativeEEENS5_IJNSA_ILi128EEENSA_ILi256EEENSA_ILi64EEEEEENS_10tfloat32_tENS5_IJlSC_lEEESK_SL_NS4_8TiledMMAINS4_8MMA_AtomIJNS4_4SM904GMMA30MMA_64x256x8_F32TF32TF32_SS_TNILNSP_7ScaleInE1ELSR_1EEEEEENS4_6LayoutISD_NS5_IJSC_NSA_ILi0EEESV_EEEEENS5_IJNS4_10UnderscoreESY_SY_EEEEENS4_13SM90_TMA_LOADENS4_14ComposedLayoutINS4_7SwizzleILi3ELi4ELi3EEENS4_18smem_ptr_flag_bitsILi32EEENSU_INS5_IJNSA_ILi8EEENSA_ILi32EEEEEENS5_IJS18_SC_EEEEEEEvNS4_8identityENS4_23SM90_TMA_LOAD_MULTICASTES1C_vS1D_EENS_8epilogue10collective6detail29Sm90TmaWarpSpecializedAdapterINS1H_15DefaultEpilogueISK_SL_SL_NS1G_6thread17LinearCombinationISK_Li1EffLNS1L_9ScaleType4KindE0ELNS_15FloatRoundStyleE2ESK_EENS1_15EpilogueDefaultEEEEEvvEEEEvNT_6ParamsE)
	.align		4
        /*000c*/ 	.word	index@(__assertfail)
	.align		4
        /*0010*/ 	.word	0x00000000
	.align		4
        /*0014*/ 	.word	0xfffffffe
	.align		4
        /*0018*/ 	.word	0x00000000
	.align		4
        /*001c*/ 	.word	0xfffffffd
	.align		4
        /*0020*/ 	.word	0x00000000
	.align		4
        /*0024*/ 	.word	0xfffffffc


//--------------------- .nv.constant4             --------------------------
	.section	.nv.constant4,"a",@progbits
	.align	8
	.align		8
.nv.constant4:
        /*0000*/ 	.dword	__assertfail
	.align		8
        /*0008*/ 	.dword	__unnamed_1
	.align		8
        /*0010*/ 	.dword	_ZN40_INTERNAL_86c320b2_4_k_cu_78e4c72f_203584cuda3std3__45__cpo5beginE
	.align		8
        /*0018*/ 	.dword	_ZN40_INTERNAL_86c320b2_4_k_cu_78e4c72f_203584cuda3std3__45__cpo3endE
	.align		8
        /*0020*/ 	.dword	_ZN40_INTERNAL_86c320b2_4_k_cu_78e4c72f_203584cuda3std3__45__cpo6cbeginE
	.align		8
        /*0028*/ 	.dword	_ZN40_INTERNAL_86c320b2_4_k_cu_78e4c72f_203584cuda3std3__45__cpo4cendE
	.align		8
        /*0030*/ 	.dword	_ZN40_INTERNAL_86c320b2_4_k_cu_78e4c72f_203584cuda3std3__442_GLOBAL__N__86c320b2_4_k_cu_78e4c72f_203586ignoreE
	.align		8
        /*0038*/ 	.dword	_ZN40_INTERNAL_86c320b2_4_k_cu_78e4c72f_203584cuda3std3__419piecewise_constructE
	.align		8
        /*0040*/ 	.dword	_ZN40_INTERNAL_86c320b2_4_k_cu_78e4c72f_203584cuda3std3__48in_placeE
	.align		8
        /*0048*/ 	.dword	_ZN40_INTERNAL_86c320b2_4_k_cu_78e4c72f_203584cuda3std6ranges3__45__cpo4swapE
	.align		8
        /*0050*/ 	.dword	_ZN40_INTERNAL_86c320b2_4_k_cu_78e4c72f_203584cuda3std6ranges3__45__cpo9iter_moveE
	.align		8
        /*0058*/ 	.dword	_ZN40_INTERNAL_86c320b2_4_k_cu_78e4c72f_203584cute7productE
	.align		8
        /*0060*/ 	.dword	_ZN40_INTERNAL_86c320b2_4_k_cu_78e4c72f_203584cute1_E
	.align		8
        /*0068*/ 	.dword	$str$22
	.align		8
        /*0070*/ 	.dword	$str$23


//--------------------- .text._ZN7cutlass13device_kernelINS_4gemm6kernel13GemmUniversalIN4cute5tupleIJiiiiEEENS1_10collective13CollectiveMmaINS1_34MainloopSm90TmaGmmaWarpSpecializedILi2ENS5_IJNS4_1CILi2EEENSA_ILi1EEESC_EEENS1_35KernelTmaWarpSpecializedCooperativeEEENS5_IJNSA_ILi128EEENSA_ILi256EEENSA_ILi64EEEEEENS_10tfloat32_tENS5_IJlSC_lEEESK_SL_NS4_8TiledMMAINS4_8MMA_AtomIJNS4_4SM904GMMA30MMA_64x256x8_F32TF32TF32_SS_TNILNSP_7ScaleInE1ELSR_1EEEEEENS4_6LayoutISD_NS5_IJSC_NSA_ILi0EEESV_EEEEENS5_IJNS4_10UnderscoreESY_SY_EEEEENS4_13SM90_TMA_LOADENS4_14ComposedLayoutINS4_7SwizzleILi3ELi4ELi3EEENS4_18smem_ptr_flag_bitsILi32EEENSU_INS5_IJNSA_ILi8EEENSA_ILi32EEEEEENS5_IJS18_SC_EEEEEEEvNS4_8identityENS4_23SM90_TMA_LOAD_MULTICASTES1C_vS1D_EENS_8epilogue10collective6detail29Sm90TmaWarpSpecializedAdapterINS1H_15DefaultEpilogueISK_SL_SL_NS1G_6thread17LinearCombinationISK_Li1EffLNS1L_9ScaleType4KindE0ELNS_15FloatRoundStyleE2ESK_EENS1_15EpilogueDefaultEEEEEvvEEEEvNT_6ParamsE --------------------------
	.section	.text._ZN7cutlass13device_kernelINS_4gemm6kernel13GemmUniversalIN4cute5tupleIJiiiiEEENS1_10collective13CollectiveMmaINS1_34MainloopSm90TmaGmmaWarpSpecializedILi2ENS5_IJNS4_1CILi2EEENSA_ILi1EEESC_EEENS1_35KernelTmaWarpSpecializedCooperativeEEENS5_IJNSA_ILi128EEENSA_ILi256EEENSA_ILi64EEEEEENS_10tfloat32_tENS5_IJlSC_lEEESK_SL_NS4_8TiledMMAINS4_8MMA_AtomIJNS4_4SM904GMMA30MMA_64x256x8_F32TF32TF32_SS_TNILNSP_7ScaleInE1ELSR_1EEEEEENS4_6LayoutISD_NS5_IJSC_NSA_ILi0EEESV_EEEEENS5_IJNS4_10UnderscoreESY_SY_EEEEENS4_13SM90_TMA_LOADENS4_14ComposedLayoutINS4_7SwizzleILi3ELi4ELi3EEENS4_18smem_ptr_flag_bitsILi32EEENSU_INS5_IJNSA_ILi8EEENSA_ILi32EEEEEENS5_IJS18_SC_EEEEEEEvNS4_8identityENS4_23SM90_TMA_LOAD_MULTICASTES1C_vS1D_EENS_8epilogue10collective6detail29Sm90TmaWarpSpecializedAdapterINS1H_15DefaultEpilogueISK_SL_SL_NS1G_6thread17LinearCombinationISK_Li1EffLNS1L_9ScaleType4KindE0ELNS_15FloatRoundStyleE2ESK_EENS1_15EpilogueDefaultEEEEEvvEEEEvNT_6ParamsE,"ax",@progbits
	.align	128
.text._ZN7cutlass13device_kernelINS_4gemm6kernel13GemmUniversalIN4cute5tupleIJiiiiEEENS1_10collective13CollectiveMmaINS1_34MainloopSm90TmaGmmaWarpSpecializedILi2ENS5_IJNS4_1CILi2EEENSA_ILi1EEESC_EEENS1_35KernelTmaWarpSpecializedCooperativeEEENS5_IJNSA_ILi128EEENSA_ILi256EEENSA_ILi64EEEEEENS_10tfloat32_tENS5_IJlSC_lEEESK_SL_NS4_8TiledMMAINS4_8MMA_AtomIJNS4_4SM904GMMA30MMA_64x256x8_F32TF32TF32_SS_TNILNSP_7ScaleInE1ELSR_1EEEEEENS4_6LayoutISD_NS5_IJSC_NSA_ILi0EEESV_EEEEENS5_IJNS4_10UnderscoreESY_SY_EEEEENS4_13SM90_TMA_LOADENS4_14ComposedLayoutINS4_7SwizzleILi3ELi4ELi3EEENS4_18smem_ptr_flag_bitsILi32EEENSU_INS5_IJNSA_ILi8EEENSA_ILi32EEEEEENS5_IJS18_SC_EEEEEEEvNS4_8identityENS4_23SM90_TMA_LOAD_MULTICASTES1C_vS1D_EENS_8epilogue10collective6detail29Sm90TmaWarpSpecializedAdapterINS1H_15DefaultEpilogueISK_SL_SL_NS1G_6thread17LinearCombinationISK_Li1EffLNS1L_9ScaleType4KindE0ELNS_15FloatRoundStyleE2ESK_EENS1_15EpilogueDefaultEEEEEvvEEEEvNT_6ParamsE:
        .type           _ZN7cutlass13device_kernelINS_4gemm6kernel13GemmUniversalIN4cute5tupleIJiiiiEEENS1_10collective13CollectiveMmaINS1_34MainloopSm90TmaGmmaWarpSpecializedILi2ENS5_IJNS4_1CILi2EEENSA_ILi1EEESC_EEENS1_35KernelTmaWarpSpecializedCooperativeEEENS5_IJNSA_ILi128EEENSA_ILi256EEENSA_ILi64EEEEEENS_10tfloat32_tENS5_IJlSC_lEEESK_SL_NS4_8TiledMMAINS4_8MMA_AtomIJNS4_4SM904GMMA30MMA_64x256x8_F32TF32TF32_SS_TNILNSP_7ScaleInE1ELSR_1EEEEEENS4_6LayoutISD_NS5_IJSC_NSA_ILi0EEESV_EEEEENS5_IJNS4_10UnderscoreESY_SY_EEEEENS4_13SM90_TMA_LOADENS4_14ComposedLayoutINS4_7SwizzleILi3ELi4ELi3EEENS4_18smem_ptr_flag_bitsILi32EEENSU_INS5_IJNSA_ILi8EEENSA_ILi32EEEEEENS5_IJS18_SC_EEEEEEEvNS4_8identityENS4_23SM90_TMA_LOAD_MULTICASTES1C_vS1D_EENS_8epilogue10collective6detail29Sm90TmaWarpSpecializedAdapterINS1H_15DefaultEpilogueISK_SL_SL_NS1G_6thread17LinearCombinationISK_Li1EffLNS1L_9ScaleType4KindE0ELNS_15FloatRoundStyleE2ESK_EENS1_15EpilogueDefaultEEEEEvvEEEEvNT_6ParamsE,@function
        .size           _ZN7cutlass13device_kernelINS_4gemm6kernel13GemmUniversalIN4cute5tupleIJiiiiEEENS1_10collective13CollectiveMmaINS1_34MainloopSm90TmaGmmaWarpSpecializedILi2ENS5_IJNS4_1CILi2EEENSA_ILi1EEESC_EEENS1_35KernelTmaWarpSpecializedCooperativeEEENS5_IJNSA_ILi128EEENSA_ILi256EEENSA_ILi64EEEEEENS_10tfloat32_tENS5_IJlSC_lEEESK_SL_NS4_8TiledMMAINS4_8MMA_AtomIJNS4_4SM904GMMA30MMA_64x256x8_F32TF32TF32_SS_TNILNSP_7ScaleInE1ELSR_1EEEEEENS4_6LayoutISD_NS5_IJSC_NSA_ILi0EEESV_EEEEENS5_IJNS4_10UnderscoreESY_SY_EEEEENS4_13SM90_TMA_LOADENS4_14ComposedLayoutINS4_7SwizzleILi3ELi4ELi3EEENS4_18smem_ptr_flag_bitsILi32EEENSU_INS5_IJNSA_ILi8EEENSA_ILi32EEEEEENS5_IJS18_SC_EEEEEEEvNS4_8identityENS4_23SM90_TMA_LOAD_MULTICASTES1C_vS1D_EENS_8epilogue10collective6detail29Sm90TmaWarpSpecializedAdapterINS1H_15DefaultEpilogueISK_SL_SL_NS1G_6thread17LinearCombinationISK_Li1EffLNS1L_9ScaleType4KindE0ELNS_15FloatRoundStyleE2ESK_EENS1_15EpilogueDefaultEEEEEvvEEEEvNT_6ParamsE,(.L_x_321 - _ZN7cutlass13device_kernelINS_4gemm6kernel13GemmUniversalIN4cute5tupleIJiiiiEEENS1_10collective13CollectiveMmaINS1_34MainloopSm90TmaGmmaWarpSpecializedILi2ENS5_IJNS4_1CILi2EEENSA_ILi1EEESC_EEENS1_35KernelTmaWarpSpecializedCooperativeEEENS5_IJNSA_ILi128EEENSA_ILi256EEENSA_ILi64EEEEEENS_10tfloat32_tENS5_IJlSC_lEEESK_SL_NS4_8TiledMMAINS4_8MMA_AtomIJNS4_4SM904GMMA30MMA_64x256x8_F32TF32TF32_SS_TNILNSP_7ScaleInE1ELSR_1EEEEEENS4_6LayoutISD_NS5_IJSC_NSA_ILi0EEESV_EEEEENS5_IJNS4_10UnderscoreESY_SY_EEEEENS4_13SM90_TMA_LOADENS4_14ComposedLayoutINS4_7SwizzleILi3ELi4ELi3EEENS4_18smem_ptr_flag_bitsILi32EEENSU_INS5_IJNSA_ILi8EEENSA_ILi32EEEEEENS5_IJS18_SC_EEEEEEEvNS4_8identityENS4_23SM90_TMA_LOAD_MULTICASTES1C_vS1D_EENS_8epilogue10collective6detail29Sm90TmaWarpSpecializedAdapterINS1H_15DefaultEpilogueISK_SL_SL_NS1G_6thread17LinearCombinationISK_Li1EffLNS1L_9ScaleType4KindE0ELNS_15FloatRoundStyleE2ESK_EENS1_15EpilogueDefaultEEEEEvvEEEEvNT_6ParamsE)
        .other          _ZN7cutlass13device_kernelINS_4gemm6kernel13GemmUniversalIN4cute5tupleIJiiiiEEENS1_10collective13CollectiveMmaINS1_34MainloopSm90TmaGmmaWarpSpecializedILi2ENS5_IJNS4_1CILi2EEENSA_ILi1EEESC_EEENS1_35KernelTmaWarpSpecializedCooperativeEEENS5_IJNSA_ILi128EEENSA_ILi256EEENSA_ILi64EEEEEENS_10tfloat32_tENS5_IJlSC_lEEESK_SL_NS4_8TiledMMAINS4_8MMA_AtomIJNS4_4SM904GMMA30MMA_64x256x8_F32TF32TF32_SS_TNILNSP_7ScaleInE1ELSR_1EEEEEENS4_6LayoutISD_NS5_IJSC_NSA_ILi0EEESV_EEEEENS5_IJNS4_10UnderscoreESY_SY_EEEEENS4_13SM90_TMA_LOADENS4_14ComposedLayoutINS4_7SwizzleILi3ELi4ELi3EEENS4_18smem_ptr_flag_bitsILi32EEENSU_INS5_IJNSA_ILi8EEENSA_ILi32EEEEEENS5_IJS18_SC_EEEEEEEvNS4_8identityENS4_23SM90_TMA_LOAD_MULTICASTES1C_vS1D_EENS_8epilogue10collective6detail29Sm90TmaWarpSpecializedAdapterINS1H_15DefaultEpilogueISK_SL_SL_NS1G_6thread17LinearCombinationISK_Li1EffLNS1L_9ScaleType4KindE0ELNS_15FloatRoundStyleE2ESK_EENS1_15EpilogueDefaultEEEEEvvEEEEvNT_6ParamsE,@"STO_CUDA_ENTRY STV_DEFAULT"
_ZN7cutlass13device_kernelINS_4gemm6kernel13GemmUniversalIN4cute5tupleIJiiiiEEENS1_10collective13CollectiveMmaINS1_34MainloopSm90TmaGmmaWarpSpecializedILi2ENS5_IJNS4_1CILi2EEENSA_ILi1EEESC_EEENS1_35KernelTmaWarpSpecializedCooperativeEEENS5_IJNSA_ILi128EEENSA_ILi256EEENSA_ILi64EEEEEENS_10tfloat32_tENS5_IJlSC_lEEESK_SL_NS4_8TiledMMAINS4_8MMA_AtomIJNS4_4SM904GMMA30MMA_64x256x8_F32TF32TF32_SS_TNILNSP_7ScaleInE1ELSR_1EEEEEENS4_6LayoutISD_NS5_IJSC_NSA_ILi0EEESV_EEEEENS5_IJNS4_10UnderscoreESY_SY_EEEEENS4_13SM90_TMA_LOADENS4_14ComposedLayoutINS4_7SwizzleILi3ELi4ELi3EEENS4_18smem_ptr_flag_bitsILi32EEENSU_INS5_IJNSA_ILi8EEENSA_ILi32EEEEEENS5_IJS18_SC_EEEEEEEvNS4_8identityENS4_23SM90_TMA_LOAD_MULTICASTES1C_vS1D_EENS_8epilogue10collective6detail29Sm90TmaWarpSpecializedAdapterINS1H_15DefaultEpilogueISK_SL_SL_NS1G_6thread17LinearCombinationISK_Li1EffLNS1L_9ScaleType4KindE0ELNS_15FloatRoundStyleE2ESK_EENS1_15EpilogueDefaultEEEEEvvEEEEvNT_6ParamsE:
[----:B------:R-:W0:Y:S01]  /*0000*/  LDC R1, c[0x0][0x28] ;  /* 0x00000a00ff017b82 */ /* 0x000e220000000800 */
[----:B------:R-:W1:Y:S01]  /*0010*/  S2R R18, SR_TID.X ;  /* 0x0000000000127919 */ /* 0x000e620000002100 */
[----:B------:R-:W-:Y:S01]  /*0020*/  ELECT P0, URZ, PT ;  /* 0x00000000003f782f */ /* 0x000fe20003800000 */
[----:B------:R-:W-:Y:S01]  /*0030*/  BSSY B0, `(.L_x_0) ;  /* 0x000000f000007945 */ /* 0x000fe20003800000 */
[--C-:B-1----:R-:W-:Y:S02]  /*0040*/  SHF.R.U32.HI R0, RZ, 0x5, R18.reuse ;  /* 0x00000005ff007819 */ /* 0x102fe40000011612 */
[----:B------:R-:W-:-:S03]  /*0050*/  SHF.R.U32.HI R3, RZ, 0x7, R18 ;  /* 0x00000007ff037819 */ /* 0x000fc60000011612 */
[----:B------:R-:W1:Y:S04]  /*0060*/  SHFL.IDX PT, R2, R0, RZ, 0x1f ;  /* 0x00001fff00027589 */ /* 0x000e6800000e0000 */
[----:B------:R2:W3:Y:S01]  /*0070*/  SHFL.IDX PT, R5, R3, RZ, 0x1f ;  /* 0x00001fff03057589 */ /* 0x0004e200000e0000 */
[----:B-1----:R-:W-:-:S13]  /*0080*/  ISETP.NE.OR P0, PT, R2, RZ, !P0 ;  /* 0x000000ff0200720c */ /* 0x002fda0004705670 */
[----:B0-23--:R-:W-:Y:S05]  /*0090*/  @P0 BRA `(.L_x_1) ;  /* 0x0000000000200947 */ /* 0x00dfea0003800000 */
[----:B------:R-:W-:Y:S02]  /*00a0*/  ULDC.64 UR4, c[0x0][0x198] ;  /* 0x0000660000047ab9 */ /* 0x000fe40000000a00 */
[----:B------:R-:W-:Y:S02]  /*00b0*/  UIADD3 UR6, UP0, UR4, 0xf0, URZ ;  /* 0x000000f004067890 */ /* 0x000fe4000ff1e03f */
[----:B------:R-:W-:Y:S02]  /*00c0*/  UIADD3 UR4, UP1, UR4, 0x1f0, URZ ;  /* 0x000001f004047890 */ /* 0x000fe4000ff3e03f */
[----:B------:R-:W-:Y:S02]  /*00d0*/  UIADD3.X UR7, URZ, UR5, URZ, UP0, !UPT ;  /* 0x000000053f077290 */ /* 0x000fe400087fe43f */
[----:B------:R-:W-:-:S07]  /*00e0*/  UIADD3.X UR5, URZ, UR5, URZ, UP1, !UPT ;  /* 0x000000053f057290 */ /* 0x000fce0008ffe43f */
[----:B------:R0:W-:Y:S02]  /*00f0*/  UTMACCTL.PF [UR6] ;  /* 0x00000000060079b9 */ /* 0x0001e40008040000 */
[----:B------:R0:W-:Y:S02]  /*0100*/  UTMACCTL.PF [UR4] ;  /* 0x00000000040079b9 */ /* 0x0001e40008040000 */
[----:B0-----:R-:W-:Y:S01]  /*0110*/  NOP ;  /* 0x0000000000007918 */ /* 0x001fe20000000000 */
.L_x_1:
[----:B------:R-:W-:Y:S05]  /*0120*/  BSYNC B0 ;  /* 0x0000000000007941 */ /* 0x000fea0003800000 */
.L_x_0:
[----:B------:R-:W0:Y:S02]  /*0130*/  SHFL.IDX PT, R3, R0, RZ, 0x1f ;  /* 0x00001fff00037589 */ /* 0x000e2400000e0000 */
[----:B0-----:R-:W-:-:S13]  /*0140*/  ISETP.NE.AND P0, PT, R3, RZ, PT ;  /* 0x000000ff0300720c */ /* 0x001fda0003f05270 */
[----:B------:R-:W-:Y:S05]  /*0150*/  @P0 BRA `(.L_x_2) ;  /* 0x0000000000480947 */ /* 0x000fea0003800000 */
[----:B------:R-:W0:Y:S01]  /*0160*/  S2UR UR8, SR_CgaCtaId ;  /* 0x00000000000879c3 */ /* 0x000e220000008800 */
[----:B------:R-:W-:Y:S01]  /*0170*/  UMOV UR4, 0x400 ;  /* 0x0000040000047882 */ /* 0x000fe20000000000 */
[----:B------:R-:W-:Y:S01]  /*0180*/  UMOV UR5, 0x1 ;  /* 0x0000000100057882 */ /* 0x000fe20000000000 */
[----:B------:R-:W-:Y:S01]  /*0190*/  UMOV UR6, 0x4 ;  /* 0x0000000400067882 */ /* 0x000fe20000000000 */
[----:B------:R-:W-:Y:S01]  /*01a0*/  ELECT P0, URZ, PT ;  /* 0x00000000003f782f */ /* 0x000fe20003800000 */
[----:B------:R-:W-:-:S04]  /*01b0*/  UIADD3 UR6, -UR6, 0x100000, URZ ;  /* 0x0010000006067890 */ /* 0x000fc8000fffe13f */
[----:B------:R-:W-:Y:S02]  /*01c0*/  USHF.L.U32 UR7, UR6, 0xb, URZ ;  /* 0x0000000b06077899 */ /* 0x000fe4000800063f */
[----:B------:R-:W-:Y:S02]  /*01d0*/  USHF.L.U32 UR6, UR6, 0x1, URZ ;  /* 0x0000000106067899 */ /* 0x000fe4000800063f */
[----:B0-----:R-:W-:Y:S02]  /*01e0*/  ULEA UR8, UR8, UR4, 0x18 ;  /* 0x0000000408087291 */ /* 0x001fe4000f8ec03f */
[----:B------:R-:W-:-:S04]  /*01f0*/  UIADD3 UR4, -UR5, 0x100000, URZ ;  /* 0x0010000005047890 */ /* 0x000fc8000fffe13f */
[----:B------:R-:W-:Y:S02]  /*0200*/  USHF.L.U32 UR5, UR4, 0xb, URZ ;  /* 0x0000000b04057899 */ /* 0x000fe4000800063f */
[----:B------:R-:W-:Y:S01]  /*0210*/  USHF.L.U32 UR4, UR4, 0x1, URZ ;  /* 0x0000000104047899 */ /* 0x000fe2000800063f */
[----:B------:R-:W0:Y:S11]  /*0220*/  FENCE.VIEW.ASYNC.S ;  /* 0x00000000000073c6 */ /* 0x000e360000000000 */
[----:B0-----:R0:W1:Y:S01]  /*0230*/  SYNCS.EXCH.64 URZ, [UR8], UR4 ;  /* 0x00000004083f75b2 */ /* 0x0010620008000100 */
[----:B------:R0:W2:Y:S01]  /*0240*/  SYNCS.EXCH.64 URZ, [UR8+0x10], UR6 ;  /* 0x00001006083f75b2 */ /* 0x0000a20008000100 */
[----:B------:R0:W3:Y:S01]  /*0250*/  SYNCS.EXCH.64 URZ, [UR8+0x8], UR4 ;  /* 0x00000804083f75b2 */ /* 0x0000e20008000100 */
[----:B------:R0:W4:Y:S01]  /*0260*/  SYNCS.EXCH.64 URZ, [UR8+0x18], UR6 ;  /* 0x00001806083f75b2 */ /* 0x0001220008000100 */
[----:B------:R-:W-:Y:S01]  /*0270*/  NOP ;  /* 0x0000000000007918 */ /* 0x000fe20000000000 */
.L_x_2:
[----:B------:R-:W-:Y:S01]  /*0280*/  SHF.R.S32.HI R7, RZ, 0x1f, R18 ;  /* 0x0000001fff077819 */ /* 0x000fe20000011412 */
[----:B------:R-:W5:Y:S01]  /*0290*/  SHFL.IDX PT, R0, R0, RZ, 0x1f ;  /* 0x00001fff00007589 */ /* 0x000f6200000e0000 */
[----:B0-----:R-:W0:Y:S01]  /*02a0*/  S2UR UR8, SR_CTAID.X ;  /* 0x00000000000879c3 */ /* 0x001e220000002500 */
[----:B------:R-:W-:Y:S02]  /*02b0*/  ELECT P0, URZ, PT ;  /* 0x00000000003f782f */ /* 0x000fe40003800000 */
[----:B------:R-:W-:Y:S01]  /*02c0*/  LEA.HI R7, R7, R18, RZ, 0x7 ;  /* 0x0000001207077211 */ /* 0x000fe200078f38ff */
[----:B------:R-:W1:Y:S01]  /*02d0*/  S2R R4, SR_CTAID.Y ;  /* 0x0000000000047919 */ /* 0x000e620000002600 */
[----:B------:R-:W-:Y:S01]  /*02e0*/  SHF.R.S32.HI R8, RZ, 0x1f, R3 ;  /* 0x0000001fff087819 */ /* 0x000fe20000011403 */
[----:B------:R-:W-:Y:S01]  /*02f0*/  ULDC UR4, c[0x0][0x150] ;  /* 0x0000540000047ab9 */ /* 0x000fe20000000800 */
[----:B------:R-:W-:Y:S01]  /*0300*/  LOP3.LUT R7, R7, 0xffffff80, RZ, 0xc0, !PT ;  /* 0xffffff8007077812 */ /* 0x000fe200078ec0ff */
[----:B------:R-:W-:Y:S01]  /*0310*/  NOP ;  /* 0x0000000000007918 */ /* 0x000fe20000000000 */
[----:B------:R-:W-:Y:S01]  /*0320*/  LEA.HI R8, R8, R3, RZ, 0x2 ;  /* 0x0000000308087211 */ /* 0x000fe200078f10ff */
[----:B------:R-:W2:Y:S01]  /*0330*/  LDC R10, c[0x0][0x144] ;  /* 0x00005100ff0a7b82 */ /* 0x000ea20000000800 */
[----:B------:R-:W-:Y:S01]  /*0340*/  NOP ;  /* 0x0000000000007918 */ /* 0x000fe20000000000 */
[----:B------:R-:W-:Y:S01]  /*0350*/  IMAD.IADD R6, R18, 0x1, -R7 ;  /* 0x0000000112067824 */ /* 0x000fe200078e0a07 */
[----:B------:R-:W-:Y:S01]  /*0360*/  LOP3.LUT R8, R8, 0x3ffffffc, RZ, 0xc0, !PT ;  /* 0x3ffffffc08087812 */ /* 0x000fe200078ec0ff */
[----:B------:R-:W-:Y:S01]  /*0370*/  IMAD.MOV.U32 R22, RZ, RZ, 0x1 ;  /* 0x00000001ff167424 */ /* 0x000fe200078e00ff */
[----:B------:R-:W-:-:S02]  /*0380*/  ISETP.NE.AND P3, PT, R5, RZ, PT ;  /* 0x000000ff0500720c */ /* 0x000fc40003f65270 */
[----:B------:R-:W-:Y:S01]  /*0390*/  SHF.R.S32.HI R7, RZ, 0x1f, R6 ;  /* 0x0000001fff077819 */ /* 0x000fe20000011406 */
[----:B------:R-:W-:Y:S01]  /*03a0*/  IMAD.IADD R8, R3, 0x1, -R8 ;  /* 0x0000000103087824 */ /* 0x000fe200078e0a08 */
[----:B------:R-:W3:Y:S02]  /*03b0*/  LDC R13, c[0x0][0x140] ;  /* 0x00005000ff0d7b82 */ /* 0x000ee40000000800 */
[----:B------:R-:W-:Y:S02]  /*03c0*/  LEA.HI R7, R7, R6, RZ, 0x3 ;  /* 0x0000000607077211 */ /* 0x000fe400078f18ff */
[----:B-----5:R-:W-:Y:S02]  /*03d0*/  ISETP.NE.OR P0, PT, R0, RZ, !P0 ;  /* 0x000000ff0000720c */ /* 0x020fe40004705670 */
[--C-:B------:R-:W-:Y:S02]  /*03e0*/  SHF.R.S32.HI R0, RZ, 0x3, R7.reuse ;  /* 0x00000003ff007819 */ /* 0x100fe40000011407 */
[----:B------:R-:W-:-:S02]  /*03f0*/  SHF.R.S32.HI R7, RZ, 0x1f, R7 ;  /* 0x0000001fff077819 */ /* 0x000fc40000011407 */
[----:B0-----:R-:W-:Y:S02]  /*0400*/  I2FP.F32.U32 R9, UR8 ;  /* 0x0000000800097c45 */ /* 0x001fe40008201000 */
[----:B------:R-:W-:-:S03]  /*0410*/  LEA.HI R7, R7, R0, RZ, 0x2 ;  /* 0x0000000007077211 */ /* 0x000fc600078f10ff */
[----:B------:R-:W-:Y:S01]  /*0420*/  FMUL R9, R9, UR4 ;  /* 0x0000000409097c20 */ /* 0x000fe20008400000 */
[----:B------:R-:W-:Y:S01]  /*0430*/  LOP3.LUT R7, R7, 0xfffffffc, RZ, 0xc0, !PT ;  /* 0xfffffffc07077812 */ /* 0x000fe200078ec0ff */
[----:B------:R-:W-:Y:S01]  /*0440*/  VOTEU.ALL UP0, P0 ;  /* 0x00000000003f7886 */ /* 0x000fe20000000000 */
[----:B-1----:R-:W-:Y:S01]  /*0450*/  I2FP.F32.U32 R3, R4 ;  /* 0x0000000400037245 */ /* 0x002fe20000201000 */
[----:B------:R-:W-:Y:S01]  /*0460*/  ULDC UR4, c[0x0][0x154] ;  /* 0x0000550000047ab9 */ /* 0x000fe20000000800 */
[----:B------:R-:W-:Y:S01]  /*0470*/  VOTEU.ALL UP1, P0 ;  /* 0x00000000003f7886 */ /* 0x000fe20000020000 */
[----:B------:R-:W0:Y:S01]  /*0480*/  F2I.U32.TRUNC.NTZ R9, R9 ;  /* 0x0000000900097305 */ /* 0x000e22000020f000 */
[----:B------:R-:W-:Y:S01]  /*0490*/  IMAD.IADD R7, R0, 0x1, -R7 ;  /* 0x0000000100077824 */ /* 0x000fe200078e0a07 */
[----:B------:R-:W1:Y:S01]  /*04a0*/  @!UP0 S2UR UR7, SR_CgaCtaId ;  /* 0x00000000000789c3 */ /* 0x000e620000008800 */
[----:B------:R-:W-:Y:S01]  /*04b0*/  FMUL R12, R3, UR4 ;  /* 0x00000004030c7c20 */ /* 0x000fe20008400000 */
[----:B------:R-:W-:Y:S01]  /*04c0*/  UMOV UR4, 0x20 ;  /* 0x0000002000047882 */ /* 0x000fe20000000000 */
[----:B------:R-:W-:Y:S01]  /*04d0*/  IMAD R8, R8, 0x4, R7 ;  /* 0x0000000408087824 */ /* 0x000fe200078e0207 */
[----:B------:R-:W-:Y:S01]  /*04e0*/  @!UP0 UMOV UR6, 0x400 ;  /* 0x0000040000068882 */ /* 0x000fe20000000000 */
[----:B------:R-:W-:-:S04]  /*04f0*/  @!UP0 UIADD3 UR4, -UR4, 0x100000, URZ ;  /* 0x0010000004048890 */ /* 0x000fc8000fffe13f */
[----:B------:R-:W-:Y:S02]  /*0500*/  @!UP0 USHF.L.U32 UR5, UR4, 0xb, URZ ;  /* 0x0000000b04058899 */ /* 0x000fe4000800063f */
[----:B------:R-:W-:Y:S01]  /*0510*/  @!UP0 USHF.L.U32 UR4, UR4, 0x1, URZ ;  /* 0x0000000104048899 */ /* 0x000fe2000800063f */
[----:B---3--:R-:W-:Y:S01]  /*0520*/  ISETP.EQ.U32.AND P2, PT, R13, 0x1, PT ;  /* 0x000000010d00780c */ /* 0x008fe20003f42070 */
[----:B------:R-:W3:Y:S01]  /*0530*/  F2I.U32.TRUNC.NTZ R12, R12 ;  /* 0x0000000c000c7305 */ /* 0x000ee2000020f000 */
[----:B------:R-:W-:Y:S01]  /*0540*/  LEA.HI R0, R8, R8, RZ, 0x1 ;  /* 0x0000000808007211 */ /* 0x000fe200078f08ff */
[----:B------:R-:W5:Y:S03]  /*0550*/  LDC R7, c[0x0][0x148] ;  /* 0x00005200ff077b82 */ /* 0x000f660000000800 */
[----:B------:R-:W-:Y:S01]  /*0560*/  LOP3.LUT R11, R0, 0xfffffffe, RZ, 0xc0, !PT ;  /* 0xfffffffe000b7812 */ /* 0x000fe200078ec0ff */
[----:B0-----:R-:W-:Y:S01]  /*0570*/  IMAD.MOV R15, RZ, RZ, -R9 ;  /* 0x000000ffff0f7224 */ /* 0x001fe200078e0a09 */
[----:B------:R-:W-:-:S03]  /*0580*/  SHF.R.S32.HI R9, RZ, 0x1f, R2 ;  /* 0x0000001fff097819 */ /* 0x000fc60000011402 */
[----:B--2---:R-:W-:Y:S01]  /*0590*/  IMAD R3, R10, R15, UR8 ;  /* 0x000000080a037e24 */ /* 0x004fe2000f8e020f */
[----:B------:R-:W-:Y:S01]  /*05a0*/  LEA.HI R9, R9, R2, RZ, 0x2 ;  /* 0x0000000209097211 */ /* 0x000fe200078f10ff */
[C---:B------:R-:W-:Y:S02]  /*05b0*/  IMAD.IADD R0, R8.reuse, 0x1, -R11 ;  /* 0x0000000108007824 */ /* 0x040fe400078e0a0b */
[----:B------:R-:W-:Y:S01]  /*05c0*/  IMAD.SHL.U32 R11, R8, 0x4, RZ ;  /* 0x00000004080b7824 */ /* 0x000fe200078e00ff */
[----:B------:R-:W-:Y:S01]  /*05d0*/  LOP3.LUT R9, R9, 0xfffffffc, RZ, 0xc0, !PT ;  /* 0xfffffffc09097812 */ /* 0x000fe200078ec0ff */
[----:B---3--:R-:W-:Y:S01]  /*05e0*/  IMAD.MOV R24, RZ, RZ, -R12 ;  /* 0x000000ffff187224 */ /* 0x008fe200078e0a0c */
[----:B------:R-:W-:Y:S01]  /*05f0*/  ISETP.NE.AND P4, PT, R0, R3, PT ;  /* 0x000000030000720c */ /* 0x000fe20003f85270 */
[----:B-1----:R-:W-:Y:S01]  /*0600*/  @!UP0 ULEA UR6, UR7, UR6, 0x18 ;  /* 0x0000000607068291 */ /* 0x002fe2000f8ec03f */
[----:B------:R-:W-:Y:S01]  /*0610*/  LOP3.LUT R152, R8, 0xc, R11, 0x78, !PT ;  /* 0x0000000c08987812 */ /* 0x000fe200078e780b */
[----:B------:R-:W-:Y:S01]  /*0620*/  IMAD.IADD R0, R2, 0x1, -R9 ;  /* 0x0000000102007824 */ /* 0x000fe200078e0a09 */
[----:B------:R-:W-:Y:S01]  /*0630*/  VOTEU.ALL UP0, P0 ;  /* 0x00000000003f7886 */ /* 0x000fe20000000000 */
[----:B------:R-:W-:Y:S01]  /*0640*/  LOP3.LUT P0, RZ, R6, 0x7, RZ, 0xc0, !PT ;  /* 0x0000000706ff7812 */ /* 0x000fe2000780c0ff */
[----:B------:R-:W-:-:S02]  /*0650*/  VIADD R6, R5, 0xffffffff ;  /* 0xffffffff05067836 */ /* 0x000fc40000000000 */
[----:B------:R-:W-:Y:S01]  /*0660*/  ISETP.NE.AND P1, PT, R0, 0x3, PT ;  /* 0x000000030000780c */ /* 0x000fe20003f25270 */
[----:B-----5:R-:W-:Y:S01]  /*0670*/  IMAD R9, R7, R24, R4 ;  /* 0x0000001807097224 */ /* 0x020fe200078e0204 */
[----:B------:R-:W-:Y:S02]  /*0680*/  ISETP.LT.U32.AND P0, PT, R152, 0x2, !P0 ;  /* 0x000000029800780c */ /* 0x000fe40004701070 */
[----:B------:R-:W-:Y:S01]  /*0690*/  ISETP.EQ.OR P1, PT, R0, RZ, !P1 ;  /* 0x000000ff0000720c */ /* 0x000fe20004f22670 */
[----:B------:R-:W0:Y:S02]  /*06a0*/  FENCE.VIEW.ASYNC.S ;  /* 0x00000000000073c6 */ /* 0x000e240000000000 */
[----:B0-----:R0:W1:Y:S01]  /*06b0*/  @!UP0 SYNCS.EXCH.64 URZ, [UR6+0x30], UR4 ;  /* 0x00003004063f85b2 */ /* 0x0010620008000100 */
[----:B------:R-:W-:Y:S02]  /*06c0*/  @P4 LEA.HI R2, R152, R152, RZ, 0x1 ;  /* 0x0000009898024211 */ /* 0x000fe400078f08ff */
[----:B------:R-:W-:-:S02]  /*06d0*/  ISETP.EQ.AND P1, PT, R5, RZ, P1 ;  /* 0x000000ff0500720c */ /* 0x000fc40000f22270 */
[----:B------:R-:W-:Y:S02]  /*06e0*/  @P4 SHF.R.S32.HI R2, RZ, 0x1, R2 ;  /* 0x00000001ff024819 */ /* 0x000fe40000011402 */
[----:B------:R-:W-:Y:S02]  /*06f0*/  ISETP.GE.U32.AND P6, PT, R6, 0x2, PT ;  /* 0x000000020600780c */ /* 0x000fe40003fc6070 */
[----:B------:R-:W-:Y:S02]  /*0700*/  @P4 ISETP.NE.AND P5, PT, R2, R9, PT ;  /* 0x000000090200420c */ /* 0x000fe40003fa5270 */
[----:B------:R-:W-:Y:S02]  /*0710*/  SEL R9, RZ, 0x1, !P0 ;  /* 0x00000001ff097807 */ /* 0x000fe40004000000 */
[----:B------:R-:W-:Y:S02]  /*0720*/  @P4 SEL R22, RZ, 0x1, P5 ;  /* 0x00000001ff164807 */ /* 0x000fe40002800000 */
[----:B------:R-:W-:Y:S01]  /*0730*/  SEL R19, RZ, 0x1, !P1 ;  /* 0x00000001ff137807 */ /* 0x000fe20004800000 */
[----:B------:R0:W2:Y:S01]  /*0740*/  @!UP1 SYNCS.EXCH.64 URZ, [UR6+0x38], UR4 ;  /* 0x00003804063f95b2 */ /* 0x0000a20008000100 */
[----:B------:R-:W-:Y:S01]  /*0750*/  LOP3.LUT R22, R22, R9, RZ, 0xc0, !PT ;  /* 0x0000000916167212 */ /* 0x000fe200078ec0ff */
[----:B------:R-:W-:Y:S01]  /*0760*/  NOP ;  /* 0x0000000000007918 */ /* 0x000fe20000000000 */
[----:B------:R-:W-:Y:S01]  /*0770*/  SEL R19, R19, 0x2, P6 ;  /* 0x0000000213137807 */ /* 0x000fe20003000000 */
[----:B------:R-:W-:Y:S06]  /*0780*/  @!P2 BRA `(.L_x_3) ;  /* 0x000000000008a947 */ /* 0x000fec0003800000 */
[----:B-12-4-:R-:W-:Y:S01]  /*0790*/  UCGABAR_ARV ;  /* 0x00000000000079c7 */ /* 0x016fe20008000000 */
[----:B------:R-:W-:Y:S05]  /*07a0*/  BRA `(.L_x_4) ;  /* 0x0000000000047947 */ /* 0x000fea0003800000 */
.L_x_3:
[----:B-12-4-:R-:W-:Y:S01]  /*07b0*/  NOP ;  /* 0x0000000000007918 */ /* 0x016fe20000000000 */
.L_x_4:
[----:B------:R-:W1:Y:S01]  /*07c0*/  LDC R2, c[0x0][0x65c] ;  /* 0x00019700ff027b82 */ /* 0x000e620000000800 */
[----:B------:R-:W-:Y:S02]  /*07d0*/  IMAD.U32 R8, RZ, RZ, UR8 ;  /* 0x00000008ff087e24 */ /* 0x000fe4000f8e00ff */
[----:B------:R-:W-:Y:S01]  /*07e0*/  IMAD.MOV.U32 R9, RZ, RZ, RZ ;  /* 0x000000ffff097224 */ /* 0x000fe200078e00ff */
[----:B-1----:R-:W-:-:S04]  /*07f0*/  ISETP.NE.AND P1, PT, R2, 0x1, PT ;  /* 0x000000010200780c */ /* 0x002fc80003f25270 */
[----:B------:R-:W-:-:S09]  /*0800*/  P2R R5, PR, RZ, 0x2 ;  /* 0x00000002ff057803 */ /* 0x000fd20000000000 */
[----:B------:R-:W1:Y:S01]  /*0810*/  @P1 LDC R17, c[0x0][0x10] ;  /* 0x00000400ff111b82 */ /* 0x000e620000000800 */
[----:B------:R-:W-:Y:S02]  /*0820*/  @P1 IMAD.MOV.U32 R5, RZ, RZ, RZ ;  /* 0x000000ffff051224 */ /* 0x000fe400078e00ff */
[----:B------:R-:W-:-:S05]  /*0830*/  @P1 IMAD.MOV.U32 R13, RZ, RZ, RZ ;  /* 0x000000ffff0d1224 */ /* 0x000fca00078e00ff */
[----:B------:R-:W2:Y:S01]  /*0840*/  @!P1 LDC R11, c[0x0][0xc] ;  /* 0x00000300ff0b9b82 */ /* 0x000ea20000000800 */
[----:B-1----:R-:W-:-:S04]  /*0850*/  @P1 IMAD.WIDE.U32 R16, R17, UR8, R4 ;  /* 0x0000000811101c25 */ /* 0x002fc8000f8e0004 */
[----:B------:R-:W-:Y:S02]  /*0860*/  @P1 IMAD.IADD R17, R17, 0x1, R13 ;  /* 0x0000000111111824 */ /* 0x000fe400078e020d */
[----:B--2---:R-:W-:-:S04]  /*0870*/  @!P1 IMAD.WIDE.U32 R8, R4, R11, R8 ;  /* 0x0000000b04089225 */ /* 0x004fc800078e0008 */
[----:B------:R-:W-:Y:S02]  /*0880*/  @!P1 IMAD.MOV.U32 R16, RZ, RZ, R8 ;  /* 0x000000ffff109224 */ /* 0x000fe400078e0008 */
[----:B------:R-:W-:Y:S01]  /*0890*/  @!P1 IMAD.MOV.U32 R17, RZ, RZ, R9 ;  /* 0x000000ffff119224 */ /* 0x000fe200078e0009 */
[----:B------:R-:W-:Y:S06]  /*08a0*/  @!P2 BRA `(.L_x_5) ;  /* 0x00000000000ca947 */ /* 0x000fec0003800000 */
[----:B------:R-:W-:Y:S01]  /*08b0*/  UCGABAR_WAIT ;  /* 0x0000000000007dc7 */ /* 0x000fe20008000000 */
[----:B------:R-:W-:Y:S01]  /*08c0*/  CCTL.IVALL ;  /* 0x00000000ff00798f */ /* 0x000fe20002000000 */
[----:B------:R-:W-:Y:S05]  /*08d0*/  BRA `(.L_x_6) ;  /* 0x0000000000047947 */ /* 0x000fea0003800000 */
.L_x_5:
[----:B------:R-:W-:Y:S06]  /*08e0*/  BAR.SYNC.DEFER_BLOCKING 0x0 ;  /* 0x0000000000007b1d */ /* 0x000fec0000010000 */
.L_x_6:
[----:B------:R-:W-:Y:S05]  /*08f0*/  @!P3 BRA `(.L_x_7) ;  /* 0x0000009c0060b947 */ /* 0x000fea0003800000 */
[----:B------:R-:W-:-:S13]  /*0900*/  ISETP.GT.U32.AND P0, PT, R6, 0x1, PT ;  /* 0x000000010600780c */ /* 0x000fda0003f04070 */
[----:B0-----:R-:W-:Y:S05]  /*0910*/  @P0 EXIT ;  /* 0x000000000000094d */ /* 0x001fea0003800000 */
[----:B------:R-:W-:Y:S01]  /*0920*/  ULDC.64 UR4, c[0x0][0x650] ;  /* 0x0001940000047ab9 */ /* 0x000fe20000000a00 */
[----:B------:R-:W-:Y:S01]  /*0930*/  PRMT R0, RZ, 0x7610, R0 ;  /* 0x00007610ff007816 */ /* 0x000fe20000000000 */
[----:B------:R-:W-:Y:S01]  /*0940*/  IMAD.MOV.U32 R154, RZ, RZ, -0x1 ;  /* 0xffffffffff9a7424 */ /* 0x000fe200078e00ff */
[----:B------:R-:W-:Y:S01]  /*0950*/  ISETP.GE.U32.AND P0, PT, R16, UR4, PT ;  /* 0x0000000410007c0c */ /* 0x000fe2000bf06070 */
[----:B------:R-:W-:Y:S02]  /*0960*/  IMAD.MOV.U32 R153, RZ, RZ, -0x1 ;  /* 0xffffffffff997424 */ /* 0x000fe400078e00ff */
[----:B------:R-:W-:Y:S01]  /*0970*/  IMAD.MOV.U32 R23, RZ, RZ, -0x1 ;  /* 0xffffffffff177424 */ /* 0x000fe200078e00ff */
[----:B------:R-:W-:-:S13]  /*0980*/  ISETP.GE.U32.AND.EX P0, PT, R17, UR5, PT, P0 ;  /* 0x0000000511007c0c */ /* 0x000fda000bf06100 */
[----:B------:R-:W-:Y:S05]  /*0990*/  @P0 BRA `(.L_x_8) ;  /* 0x00000004002c0947 */ /* 0x000fea0003800000 */
[----:B------:R-:W0:Y:S01]  /*09a0*/  LDC.64 R20, c[0x0][0x628] ;  /* 0x00018a00ff147b82 */ /* 0x000e220000000a00 */
[----:B------:R-:W-:Y:S02]  /*09b0*/  IMAD.MOV.U32 R8, RZ, RZ, R16 ;  /* 0x000000ffff087224 */ /* 0x000fe400078e0010 */
[----:B------:R-:W-:-:S05]  /*09c0*/  IMAD.MOV.U32 R9, RZ, RZ, R17 ;  /* 0x000000ffff097224 */ /* 0x000fca00078e0011 */
[----:B------:R-:W1:Y:S08]  /*09d0*/  LDC R0, c[0x0][0x630] ;  /* 0x00018c00ff007b82 */ /* 0x000e700000000800 */
[----:B------:R-:W2:Y:S01]  /*09e0*/  LDC.64 R26, c[0x0][0x620] ;  /* 0x00018800ff1a7b82 */ /* 0x000ea20000000a00 */
[----:B0-----:R-:W-:-:S04]  /*09f0*/  ISETP.NE.U32.AND P0, PT, R20, RZ, PT ;  /* 0x000000ff1400720c */ /* 0x001fc80003f05070 */
[----:B------:R-:W-:-:S13]  /*0a00*/  ISETP.NE.AND.EX P0, PT, R21, RZ, PT, P0 ;  /* 0x000000ff1500720c */ /* 0x000fda0003f05300 */
[----:B-12---:R-:W-:Y:S05]  /*0a10*/  @!P0 BRA `(.L_x_9) ;  /* 0x0000000000288947 */ /* 0x006fea0003800000 */
[----:B------:R-:W0:Y:S02]  /*0a20*/  LDC R13, c[0x0][0x634] ;  /* 0x00018d00ff0d7b82 */ /* 0x000e240000000800 */
[----:B0-----:R-:W-:-:S05]  /*0a30*/  IADD3 R13, P0, R16, R13, RZ ;  /* 0x0000000d100d7210 */ /* 0x001fca0007f1e0ff */
[----:B------:R-:W-:-:S04]  /*0a40*/  IMAD.X R15, RZ, RZ, R17, P0 ;  /* 0x000000ffff0f7224 */ /* 0x000fc800000e0611 */
[----:B------:R-:W-:-:S04]  /*0a50*/  IMAD.WIDE.U32 R8, R15, R20, RZ ;  /* 0x000000140f087225 */ /* 0x000fc800078e00ff */
[----:B------:R-:W-:-:S04]  /*0a60*/  IMAD.WIDE.U32 R10, P0, R13, R21, R8 ;  /* 0x000000150d0a7225 */ /* 0x000fc80007800008 */
[----:B------:R-:W-:-:S04]  /*0a70*/  IMAD.WIDE.U32 R8, R13, R20, RZ ;  /* 0x000000140d087225 */ /* 0x000fc800078e00ff */
[----:B------:R-:W-:Y:S01]  /*0a80*/  IMAD.X R13, RZ, RZ, RZ, P0 ;  /* 0x000000ffff0d7224 */ /* 0x000fe200000e06ff */
[----:B------:R-:W-:Y:S01]  /*0a90*/  IADD3 RZ, P0, R9, R10, RZ ;  /* 0x0000000a09ff7210 */ /* 0x000fe20007f1e0ff */
[----:B------:R-:W-:-:S04]  /*0aa0*/  IMAD.MOV.U32 R12, RZ, RZ, R11 ;  /* 0x000000ffff0c7224 */ /* 0x000fc800078e000b */
[----:B------:R-:W-:-:S08]  /*0ab0*/  IMAD.WIDE.U32.X R8, R15, R21, R12, P0 ;  /* 0x000000150f087225 */ /* 0x000fd000000e040c */
.L_x_9:
[----:B------:R-:W0:Y:S01]  /*0ac0*/  LDC.64 R20, c[0x0][0x640] ;  /* 0x00019000ff147b82 */ /* 0x000e220000000a00 */
[--C-:B------:R-:W-:Y:S01]  /*0ad0*/  SHF.R.U64 R28, R8, R0, R9.reuse ;  /* 0x00000000081c7219 */ /* 0x100fe20000001209 */
[----:B------:R-:W-:Y:S01]  /*0ae0*/  IMAD R30, R7, R24, R4 ;  /* 0x00000018071e7224 */ /* 0x000fe200078e0204 */
[----:B------:R-:W-:Y:S01]  /*0af0*/  SHF.R.U32.HI R0, RZ, R0, R9 ;  /* 0x00000000ff007219 */ /* 0x000fe20000011609 */
[----:B------:R-:W-:Y:S01]  /*0b00*/  IMAD.MOV.U32 R23, RZ, RZ, 0x1 ;  /* 0x00000001ff177424 */ /* 0x000fe200078e00ff */
[----:B------:R-:W-:-:S03]  /*0b10*/  IADD3 R5, P0, RZ, -R28, RZ ;  /* 0x8000001cff057210 */ /* 0x000fc60007f1e0ff */
[----:B------:R-:W1:Y:S02]  /*0b20*/  LDC R6, c[0x0][0x618] ;  /* 0x00018600ff067b82 */ /* 0x000e640000000800 */
[----:B------:R-:W-:-:S04]  /*0b30*/  IMAD.X R9, RZ, RZ, ~R0, P0 ;  /* 0x000000ffff097224 */ /* 0x000fc800000e0e00 */
[-C--:B------:R-:W-:Y:S02]  /*0b40*/  IMAD R0, R9, R26.reuse, RZ ;  /* 0x0000001a09007224 */ /* 0x080fe400078e02ff */
[----:B------:R-:W2:Y:S01]  /*0b50*/  LDC R11, c[0x0][0x608] ;  /* 0x00018200ff0b7b82 */ /* 0x000ea20000000800 */
[----:B------:R-:W-:-:S04]  /*0b60*/  IMAD.WIDE.U32 R8, R5, R26, R16 ;  /* 0x0000001a05087225 */ /* 0x000fc800078e0010 */
[----:B------:R-:W-:-:S03]  /*0b70*/  IMAD R5, R5, R27, R0 ;  /* 0x0000001b05057224 */ /* 0x000fc600078e0200 */
[----:B------:R-:W3:Y:S01]  /*0b80*/  LDC R12, c[0x0][0x658] ;  /* 0x00019600ff0c7b82 */ /* 0x000ee20000000800 */
[----:B0-----:R-:W-:Y:S01]  /*0b90*/  ISETP.NE.U32.AND P0, PT, R20, RZ, PT ;  /* 0x000000ff1400720c */ /* 0x001fe20003f05070 */
[----:B------:R-:W-:Y:S02]  /*0ba0*/  IMAD.IADD R5, R9, 0x1, R5 ;  /* 0x0000000109057824 */ /* 0x000fe400078e0205 */
[----:B------:R-:W-:Y:S01]  /*0bb0*/  IMAD.MOV.U32 R9, RZ, RZ, -0x1 ;  /* 0xffffffffff097424 */ /* 0x000fe200078e00ff */
[----:B------:R-:W-:-:S03]  /*0bc0*/  ISETP.NE.AND.EX P0, PT, R21, RZ, PT, P0 ;  /* 0x000000ff1500720c */ /* 0x000fc60003f05300 */
[----:B------:R-:W0:Y:S01]  /*0bd0*/  LDC R15, c[0x0][0x600] ;  /* 0x00018000ff0f7b82 */ /* 0x000e220000000800 */
[-CC-:B-1----:R-:W-:Y:S02]  /*0be0*/  SHF.R.U64 R13, R8, R6.reuse, R5.reuse ;  /* 0x00000006080d7219 */ /* 0x182fe40000001205 */
[----:B------:R-:W-:-:S05]  /*0bf0*/  SHF.R.U32.HI R0, RZ, R6, R5 ;  /* 0x00000006ff007219 */ /* 0x000fca0000011605 */
[----:B------:R-:W1:Y:S01]  /*0c00*/  LDC R14, c[0x0][0x648] ;  /* 0x00019200ff0e7b82 */ /* 0x000e620000000800 */
[-CC-:B--2---:R-:W-:Y:S02]  /*0c10*/  SHF.R.U64 R27, R13, R11.reuse, R0.reuse ;  /* 0x0000000b0d1b7219 */ /* 0x184fe40000001200 */
[----:B------:R-:W-:-:S05]  /*0c20*/  SHF.R.U32.HI R5, RZ, R11, R0 ;  /* 0x0000000bff057219 */ /* 0x000fca0000011600 */
[----:B------:R-:W2:Y:S01]  /*0c30*/  LDC R26, c[0x0][0x638] ;  /* 0x00018e00ff1a7b82 */ /* 0x000ea20000000800 */
[-CC-:B---3--:R-:W-:Y:S02]  /*0c40*/  SHF.R.U64 R24, R27, R12.reuse, R5.reuse ;  /* 0x0000000c1b187219 */ /* 0x188fe40000001205 */
[-C--:B------:R-:W-:Y:S02]  /*0c50*/  SHF.L.U32 R0, R9, R12.reuse, RZ ;  /* 0x0000000c09007219 */ /* 0x080fe400000006ff */
[----:B------:R-:W-:Y:S01]  /*0c60*/  SHF.R.U32.HI R5, RZ, R12, R5 ;  /* 0x0000000cff057219 */ /* 0x000fe20000011605 */
[----:B------:R-:W-:Y:S01]  /*0c70*/  IMAD.MOV.U32 R4, RZ, RZ, R24 ;  /* 0x000000ffff047224 */ /* 0x000fe200078e0018 */
[----:B------:R-:W-:Y:S01]  /*0c80*/  LOP3.LUT R10, RZ, R0, RZ, 0x33, !PT ;  /* 0x00000000ff0a7212 */ /* 0x000fe200078e33ff */
[----:B------:R-:W3:Y:S01]  /*0c90*/  LDC R25, c[0x0][0x610] ;  /* 0x00018400ff197b82 */ /* 0x000ee20000000800 */
[----:B------:R-:W-:Y:S05]  /*0ca0*/  @!P0 BRA `(.L_x_10) ;  /* 0x0000000000288947 */ /* 0x000fea0003800000 */
[----:B------:R-:W4:Y:S02]  /*0cb0*/  LDC R9, c[0x0][0x64c] ;  /* 0x00019300ff097b82 */ /* 0x000f240000000800 */
[----:B----4-:R-:W-:-:S05]  /*0cc0*/  IADD3 R9, P0, R24, R9, RZ ;  /* 0x0000000918097210 */ /* 0x010fca0007f1e0ff */
        /* <DEDUP_REMOVED lines=8> */
.L_x_10:
[----:B-1----:R-:W-:Y:S01]  /*0d50*/  SHF.R.U64 R4, R4, R14, R5 ;  /* 0x0000000e04047219 */ /* 0x002fe20000001205 */
[----:B0-----:R-:W-:Y:S01]  /*0d60*/  VIADD R6, R15, 0xffffffff ;  /* 0xffffffff0f067836 */ /* 0x001fe20000000000 */
[----:B------:R-:W-:Y:S01]  /*0d70*/  SHF.L.U32 R0, R23, R12, RZ ;  /* 0x0000000c17007219 */ /* 0x000fe200000006ff */
[----:B------:R-:W-:Y:S01]  /*0d80*/  IMAD.MOV.U32 R23, RZ, RZ, R28 ;  /* 0x000000ffff177224 */ /* 0x000fe200078e001c */
[----:B------:R-:W-:Y:S01]  /*0d90*/  LOP3.LUT R5, R27, R10, RZ, 0xc0, !PT ;  /* 0x0000000a1b057212 */ /* 0x000fe200078ec0ff */
[----:B------:R-:W-:Y:S01]  /*0da0*/  IMAD.MOV R7, RZ, RZ, -R4 ;  /* 0x000000ffff077224 */ /* 0x000fe200078e0a04 */
[----:B------:R-:W-:Y:S02]  /*0db0*/  SEL R3, R3, R30, !P1 ;  /* 0x0000001e03037207 */ /* 0x000fe40004800000 */
[----:B------:R-:W-:Y:S01]  /*0dc0*/  LOP3.LUT R6, R13, R6, RZ, 0xc0, !PT ;  /* 0x000000060d067212 */ /* 0x000fe200078ec0ff */
[----:B------:R-:W-:Y:S02]  /*0dd0*/  IMAD R4, R0, R4, R5 ;  /* 0x0000000400047224 */ /* 0x000fe400078e0205 */
[----:B--2---:R-:W-:-:S02]  /*0de0*/  IMAD R0, R7, R26, R24 ;  /* 0x0000001a07007224 */ /* 0x004fc400078e0218 */
[----:B---3--:R-:W-:Y:S02]  /*0df0*/  IMAD R3, R4, R25, R3 ;  /* 0x0000001904037224 */ /* 0x008fe400078e0203 */
[----:B------:R-:W-:Y:S02]  /*0e00*/  IMAD R154, R0, R15, R6 ;  /* 0x0000000f009a7224 */ /* 0x000fe400078e0206 */
[----:B------:R-:W-:-:S03]  /*0e10*/  IMAD.MOV.U32 R4, RZ, RZ, 0x1 ;  /* 0x00000001ff047424 */ /* 0x000fc600078e00ff */
[----:B------:R-:W-:Y:S02]  /*0e20*/  SEL R153, R154, R3, !P1 ;  /* 0x000000039a997207 */ /* 0x000fe40004800000 */
[----:B------:R-:W-:Y:S02]  /*0e30*/  PRMT R0, R4, 0x7610, R0 ;  /* 0x0000761004007816 */ /* 0x000fe40000000000 */
[----:B------:R-:W-:-:S07]  /*0e40*/  SEL R154, R3, R154, !P1 ;  /* 0x0000009a039a7207 */ /* 0x000fce0004800000 */
.L_x_8:
[----:B------:R-:W-:-:S08]  /*0e50*/  NOP ;  /* 0x0000000000007918 */ /* 0x000fd00000000000 */
[----:B------:R-:W0:Y:S02]  /*0e60*/  USETMAXREG.TRY_ALLOC.CTAPOOL UP0, 0xe8 ;  /* 0x000000e8000079c8 */ /* 0x000e240008000600 */
[----:B0-----:R-:W-:-:S13]  /*0e70*/  PLOP3.LUT P0, PT, PT, PT, UP0, 0x80, 0x0 ;  /* 0x000000000000781c */ /* 0x001fda0003f0f008 */
[----:B------:R-:W-:Y:S05]  /*0e80*/  @!P0 BRA `(.L_x_8) ;  /* 0xfffffffc00f08947 */ /* 0x000fea000383ffff */
[----:B------:R-:W-:Y:S01]  /*0e90*/  ULDC.64 UR4, c[0x0][0x598] ;  /* 0x0001660000047ab9 */ /* 0x000fe20000000a00 */
[----:B------:R-:W-:Y:S01]  /*0ea0*/  ULDC.64 UR36, c[0x0][0x208] ;  /* 0x0000820000247ab9 */ /* 0x000fe20000000a00 */
[----:B------:R-:W-:-:S04]  /*0eb0*/  ISETP.NE.U32.AND P0, PT, RZ, UR4, PT ;  /* 0x00000004ff007c0c */ /* 0x000fc8000bf05070 */
[----:B------:R-:W-:-:S13]  /*0ec0*/  ISETP.NE.AND.EX P0, PT, RZ, UR5, PT, P0 ;  /* 0x00000005ff007c0c */ /* 0x000fda000bf05300 */
[----:B------:R-:W-:Y:S05]  /*0ed0*/  @!P0 BRA `(.L_x_11) ;  /* 0x00000000001c8947 */ /* 0x000fea0003800000 */
[----:B------:R-:W0:Y:S02]  /*0ee0*/  LDC.64 R4, c[0x0][0x598] ;  /* 0x00016600ff047b82 */ /* 0x000e240000000a00 */
[----:B0-----:R-:W2:Y:S02]  /*0ef0*/  LDG.E.64 R4, desc[UR36][R4.64] ;  /* 0x0000002404047981 */ /* 0x001ea4000c1e1b00 */
[----:B--2---:R-:W-:-:S04]  /*0f00*/  ISETP.NE.U32.AND P0, PT, R4, RZ, PT ;  /* 0x000000ff0400720c */ /* 0x004fc80003f05070 */
[----:B------:R-:W-:-:S13]  /*0f10*/  ISETP.NE.AND.EX P0, PT, R5, RZ, PT, P0 ;  /* 0x000000ff0500720c */ /* 0x000fda0003f05300 */
[----:B------:R-:W-:Y:S05]  /*0f20*/  @!P0 BRA `(.L_x_11) ;  /* 0x0000000000088947 */ /* 0x000fea0003800000 */
[----:B------:R0:W5:Y:S01]  /*0f30*/  LD.E R155, desc[UR36][R4.64] ;  /* 0x00000024049b7980 */ /* 0x000162000c101900 */
[----:B------:R-:W-:Y:S05]  /*0f40*/  BRA `(.L_x_12) ;  /* 0x0000000000247947 */ /* 0x000fea0003800000 */
.L_x_11:
[----:B------:R-:W-:Y:S02]  /*0f50*/  ULDC.64 UR4, c[0x0][0x588] ;  /* 0x0001620000047ab9 */ /* 0x000fe40000000a00 */
[----:B------:R-:W-:-:S04]  /*0f60*/  ISETP.NE.U32.AND P0, PT, RZ, UR4, PT ;  /* 0x00000004ff007c0c */ /* 0x000fc8000bf05070 */
[----:B------:R-:W-:-:S13]  /*0f70*/  ISETP.NE.AND.EX P0, PT, RZ, UR5, PT, P0 ;  /* 0x00000005ff007c0c */ /* 0x000fda000bf05300 */
[----:B------:R-:W-:Y:S05]  /*0f80*/  @!P0 BRA `(.L_x_13) ;  /* 0x00000000000c8947 */ /* 0x000fea0003800000 */
[----:B------:R-:W0:Y:S02]  /*0f90*/  LDC.64 R4, c[0x0][0x588] ;  /* 0x00016200ff047b82 */ /* 0x000e240000000a00 */
[----:B0-----:R1:W5:Y:S01]  /*0fa0*/  LDG.E R155, desc[UR36][R4.64] ;  /* 0x00000024049b7981 */ /* 0x001362000c1e1900 */
[----:B------:R-:W-:Y:S05]  /*0fb0*/  BRA `(.L_x_12) ;  /* 0x0000000000087947 */ /* 0x000fea0003800000 */
.L_x_13:
[----:B------:R-:W-:Y:S02]  /*0fc0*/  ULDC UR4, c[0x0][0x580] ;  /* 0x0001600000047ab9 */ /* 0x000fe40000000800 */
[----:B------:R-:W-:-:S07]  /*0fd0*/  IMAD.U32 R155, RZ, RZ, UR4 ;  /* 0x00000004ff9b7e24 */ /* 0x000fce000f8e00ff */
.L_x_12:
[----:B------:R-:W-:Y:S02]  /*0fe0*/  ULDC.64 UR4, c[0x0][0x5a0] ;  /* 0x0001680000047ab9 */ /* 0x000fe40000000a00 */
[----:B------:R-:W-:-:S04]  /*0ff0*/  ISETP.NE.U32.AND P0, PT, RZ, UR4, PT ;  /* 0x00000004ff007c0c */ /* 0x000fc8000bf05070 */
[----:B------:R-:W-:-:S13]  /*1000*/  ISETP.NE.AND.EX P0, PT, RZ, UR5, PT, P0 ;  /* 0x00000005ff007c0c */ /* 0x000fda000bf05300 */
[----:B------:R-:W-:Y:S05]  /*1010*/  @!P0 BRA `(.L_x_14) ;  /* 0x00000000001c8947 */ /* 0x000fea0003800000 */
[----:B01----:R-:W0:Y:S02]  /*1020*/  LDC.64 R4, c[0x0][0x5a0] ;  /* 0x00016800ff047b82 */ /* 0x003e240000000a00 */
[----:B0-----:R-:W2:Y:S02]  /*1030*/  LDG.E.64 R4, desc[UR36][R4.64] ;  /* 0x0000002404047981 */ /* 0x001ea4000c1e1b00 */
[----:B--2---:R-:W-:-:S04]  /*1040*/  ISETP.NE.U32.AND P0, PT, R4, RZ, PT ;  /* 0x000000ff0400720c */ /* 0x004fc80003f05070 */
[----:B------:R-:W-:-:S13]  /*1050*/  ISETP.NE.AND.EX P0, PT, R5, RZ, PT, P0 ;  /* 0x000000ff0500720c */ /* 0x000fda0003f05300 */
[----:B------:R-:W-:Y:S05]  /*1060*/  @!P0 BRA `(.L_x_14) ;  /* 0x0000000000088947 */ /* 0x000fea0003800000 */
[----:B------:R0:W5:Y:S01]  /*1070*/  LD.E R156, desc[UR36][R4.64] ;  /* 0x00000024049c7980 */ /* 0x000162000c101900 */
[----:B------:R-:W-:Y:S05]  /*1080*/  BRA `(.L_x_15) ;  /* 0x0000000000247947 */ /* 0x000fea0003800000 */
.L_x_14:
[----:B------:R-:W-:Y:S02]  /*1090*/  ULDC.64 UR4, c[0x0][0x590] ;  /* 0x0001640000047ab9 */ /* 0x000fe40000000a00 */
[----:B------:R-:W-:-:S04]  /*10a0*/  ISETP.NE.U32.AND P0, PT, RZ, UR4, PT ;  /* 0x00000004ff007c0c */ /* 0x000fc8000bf05070 */
[----:B------:R-:W-:-:S13]  /*10b0*/  ISETP.NE.AND.EX P0, PT, RZ, UR5, PT, P0 ;  /* 0x00000005ff007c0c */ /* 0x000fda000bf05300 */
[----:B------:R-:W-:Y:S05]  /*10c0*/  @!P0 BRA `(.L_x_16) ;  /* 0x00000000000c8947 */ /* 0x000fea0003800000 */
[----:B------:R-:W2:Y:S02]  /*10d0*/  LDC.64 R156, c[0x0][0x590] ;  /* 0x00016400ff9c7b82 */ /* 0x000ea40000000a00 */
[----:B--2---:R2:W5:Y:S01]  /*10e0*/  LDG.E R156, desc[UR36][R156.64] ;  /* 0x000000249c9c7981 */ /* 0x004562000c1e1900 */
[----:B------:R-:W-:Y:S05]  /*10f0*/  BRA `(.L_x_15) ;  /* 0x0000000000087947 */ /* 0x000fea0003800000 */
.L_x_16:
[----:B------:R-:W-:Y:S02]  /*1100*/  ULDC UR4, c[0x0][0x584] ;  /* 0x0001610000047ab9 */ /* 0x000fe40000000800 */
[----:B------:R-:W-:-:S07]  /*1110*/  IMAD.U32 R156, RZ, RZ, UR4 ;  /* 0x00000004ff9c7e24 */ /* 0x000fce000f8e00ff */
.L_x_15:
[----:B------:R-:W-:-:S13]  /*1120*/  LOP3.LUT P0, RZ, R0, 0xff, RZ, 0xc0, !PT ;  /* 0x000000ff00ff7812 */ /* 0x000fda000780c0ff */
[----:B------:R-:W-:Y:S05]  /*1130*/  @!P0 EXIT ;  /* 0x000000000000894d */ /* 0x000fea0003800000 */
[----:B------:R-:W-:Y:S01]  /*1140*/  ULDC UR4, c[0x0][0x28c] ;  /* 0x0000a30000047ab9 */ /* 0x000fe20000000800 */
[----:B--2---:R-:W-:Y:S01]  /*1150*/  LOP3.LUT R157, R19, 0x1, RZ, 0xfc, !PT ;  /* 0x00000001139d7812 */ /* 0x004fe200078efcff */
[----:B------:R-:W-:Y:S01]  /*1160*/  UIADD3 UR4, UR4, 0x3f, URZ ;  /* 0x0000003f04047890 */ /* 0x000fe2000fffe03f */
[----:B------:R-:W-:Y:S01]  /*1170*/  UMOV UR38, URZ ;  /* 0x0000003f00267c82 */ /* 0x000fe20008000000 */
[----:B------:R-:W-:Y:S02]  /*1180*/  UMOV UR39, URZ ;  /* 0x0000003f00277c82 */ /* 0x000fe40008000000 */
[----:B------:R-:W-:-:S04]  /*1190*/  USHF.R.S32.HI UR5, URZ, 0x1f, UR4 ;  /* 0x0000001f3f057899 */ /* 0x000fc80008011404 */
[----:B------:R-:W-:-:S04]  /*11a0*/  ULEA.HI UR5, UR5, UR4, URZ, 0x6 ;  /* 0x0000000405057291 */ /* 0x000fc8000f8f303f */
[----:B------:R-:W-:-:S12]  /*11b0*/  USHF.R.S32.HI UR40, URZ, 0x6, UR5 ;  /* 0x000000063f287899 */ /* 0x000fd80008011405 */
.L_x_290:
[----:B------:R-:W-:Y:S01]  /*11c0*/  LOP3.LUT R0, R18, 0x80, RZ, 0xc0, !PT ;  /* 0x0000008012007812 */ /* 0x000fe200078ec0ff */
[----:B--2---:R-:W2:Y:S01]  /*11d0*/  S2UR UR7, SR_CgaCtaId ;  /* 0x00000000000779c3 */ /* 0x004ea20000008800 */
[----:B------:R-:W-:Y:S02]  /*11e0*/  UMOV UR6, 0x400 ;  /* 0x0000040000067882 */ /* 0x000fe40000000000 */
[----:B------:R-:W-:-:S06]  /*11f0*/  SHF.R.U32.HI R0, RZ, 0x7, R0 ;  /* 0x00000007ff007819 */ /* 0x000fcc0000011600 */
[----:B---3--:R-:W3:Y:S01]  /*1200*/  SHFL.IDX PT, R0, R0, RZ, 0x1f ;  /* 0x00001fff00007589 */ /* 0x008ee200000e0000 */
[----:B--2---:R-:W-:Y:S01]  /*1210*/  ULEA UR6, UR7, UR6, 0x18 ;  /* 0x0000000607067291 */ /* 0x004fe2000f8ec03f */
[----:B---3--:R-:W-:-:S13]  /*1220*/  R2UR UR4, R0 ;  /* 0x00000000000472ca */ /* 0x008fda00000e0000 */
[----:B------:R-:W-:-:S04]  /*1230*/  ULEA.HI UR5, UR4, UR4, URZ, 0x1 ;  /* 0x0000000404057291 */ /* 0x000fc8000f8f083f */
[----:B------:R-:W-:-:S04]  /*1240*/  ULOP3.LUT UR5, UR5, 0x7fffe, URZ, 0xc0, !UPT ;  /* 0x0007fffe05057892 */ /* 0x000fc8000f8ec03f */
[----:B------:R-:W-:-:S03]  /*1250*/  UIADD3 UR5, UR4, -UR5, URZ ;  /* 0x8000000504057290 */ /* 0x000fc6000fffe03f */
[----:B------:R-:W-:Y:S01]  /*1260*/  ULDC UR4, c[0x0][0x28c] ;  /* 0x0000a30000047ab9 */ /* 0x000fe20000000800 */
[----:B------:R-:W-:Y:S01]  /*1270*/  ULEA UR5, UR5, UR6, 0xd ;  /* 0x0000000605057291 */ /* 0x000fe2000f8e683f */
[----:B------:R-:W-:-:S03]  /*1280*/  ISETP.LT.AND P0, PT, RZ, UR4, PT ;  /* 0x00000004ff007c0c */ /* 0x000fc6000bf01270 */
[----:B------:R-:W-:-:S04]  /*1290*/  UIADD3 UR5, UR5, 0x100, URZ ;  /* 0x0000010005057890 */ /* 0x000fc8000fffe03f */
[----:B------:R-:W-:-:S04]  /*12a0*/  USHF.R.U32.HI UR5, URZ, 0x4, UR5 ;  /* 0x000000043f057899 */ /* 0x000fc80008011605 */
[----:B------:R-:W-:Y:S02]  /*12b0*/  ULOP3.LUT UR41, UR5, 0x3fff, URZ, 0xc0, !UPT ;  /* 0x00003fff05297892 */ /* 0x000fe4000f8ec03f */
[----:B-1--45:R-:W-:Y:S10]  /*12c0*/  @P0 BRA `(.L_x_17) ;  /* 0x0000000000400947 */ /* 0x032ff40003800000 */
[----:B------:R-:W-:Y:S01]  /*12d0*/  MOV R0, 0x0 ;  /* 0x0000000000007802 */ /* 0x000fe20000000f00 */
[----:B------:R-:W-:Y:S01]  /*12e0*/  ULDC.64 UR4, c[0x4][0x68] ;  /* 0x01001a0000047ab9 */ /* 0x000fe20000000a00 */
[----:B------:R-:W-:Y:S01]  /*12f0*/  ULDC.64 UR6, c[0x4][0x8] ;  /* 0x0100020000067ab9 */ /* 0x000fe20000000a00 */
[----:B01----:R-:W-:Y:S01]  /*1300*/  IMAD.U32 R4, RZ, RZ, UR4 ;  /* 0x00000004ff047e24 */ /* 0x003fe2000f8e00ff */
[----:B------:R0:W1:Y:S01]  /*1310*/  LDC.64 R14, c[0x4][R0] ;  /* 0x01000000000e7b82 */ /* 0x0000620000000a00 */
[----:B------:R-:W-:Y:S01]  /*1320*/  IMAD.U32 R5, RZ, RZ, UR5 ;  /* 0x00000005ff057e24 */ /* 0x000fe2000f8e00ff */
[----:B------:R-:W-:Y:S01]  /*1330*/  ULDC.64 UR4, c[0x4][0x70] ;  /* 0x01001c0000047ab9 */ /* 0x000fe20000000a00 */
[----:B------:R-:W-:Y:S02]  /*1340*/  IMAD.U32 R10, RZ, RZ, UR6 ;  /* 0x00000006ff0a7e24 */ /* 0x000fe4000f8e00ff */
[----:B------:R-:W-:Y:S02]  /*1350*/  IMAD.U32 R6, RZ, RZ, UR4 ;  /* 0x00000004ff067e24 */ /* 0x000fe4000f8e00ff */
[----:B------:R-:W-:-:S02]  /*1360*/  IMAD.U32 R7, RZ, RZ, UR5 ;  /* 0x00000005ff077e24 */ /* 0x000fc4000f8e00ff */
[----:B------:R-:W-:Y:S02]  /*1370*/  IMAD.U32 R11, RZ, RZ, UR7 ;  /* 0x00000007ff0b7e24 */ /* 0x000fe4000f8e00ff */
[----:B------:R-:W-:Y:S02]  /*1380*/  IMAD.MOV.U32 R8, RZ, RZ, 0x1e1 ;  /* 0x000001e1ff087424 */ /* 0x000fe400078e00ff */
[----:B------:R-:W-:Y:S02]  /*1390*/  IMAD.MOV.U32 R12, RZ, RZ, 0x1 ;  /* 0x00000001ff0c7424 */ /* 0x000fe400078e00ff */
[----:B0-----:R-:W-:-:S07]  /*13a0*/  IMAD.MOV.U32 R13, RZ, RZ, RZ ;  /* 0x000000ffff0d7224 */ /* 0x001fce00078e00ff */
[----:B------:R-:W-:-:S07]  /*13b0*/  LEPC R20, `(.L_x_17) ;  /* 0x000000001014794e */ /* 0x000fce0000000000 */
[----:B-1---5:R-:W-:Y:S05]  /*13c0*/  CALL.ABS.NOINC R14 ;  /* 0x000000000e007343 */ /* 0x022fea0003c00000 */
.L_x_17:
[----:B------:R-:W-:-:S13]  /*13d0*/  ISETP.NE.AND P0, PT, R157, 0x3, PT ;  /* 0x000000039d00780c */ /* 0x000fda0003f05270 */
[----:B------:R-:W-:Y:S05]  /*13e0*/  @!P0 BRA `(.L_x_18) ;  /* 0x0000000000048947 */ /* 0x000fea0003800000 */
[----:B------:R-:W-:Y:S01]  /*13f0*/  BPT.TRAP 0x1 ;  /* 0x000000040000795c */ /* 0x000fe20000300000 */
.L_x_18:
[----:B------:R-:W2:Y:S01]  /*1400*/  S2UR UR5, SR_CgaCtaId ;  /* 0x00000000000579c3 */ /* 0x000ea20000008800 */
[----:B------:R-:W-:Y:S01]  /*1410*/  UMOV UR4, 0x400 ;  /* 0x0000040000047882 */ /* 0x000fe20000000000 */
[----:B------:R-:W-:Y:S02]  /*1420*/  IMAD.U32 R0, RZ, RZ, UR38 ;  /* 0x00000026ff007e24 */ /* 0x000fe4000f8e00ff */
[----:B------:R-:W-:-:S03]  /*1430*/  IMAD.U32 R3, RZ, RZ, UR39 ;  /* 0x00000027ff037e24 */ /* 0x000fc6000f8e00ff */
[----:B------:R-:W-:Y:S01]  /*1440*/  SHF.L.U32 R0, R0, 0x1f, RZ ;  /* 0x0000001f00007819 */ /* 0x000fe200000006ff */
[----:B--2---:R-:W-:-:S06]  /*1450*/  ULEA UR4, UR5, UR4, 0x18 ;  /* 0x0000000405047291 */ /* 0x004fcc000f8ec03f */
[----:B------:R-:W-:-:S04]  /*1460*/  IMAD.U32 R6, RZ, RZ, UR4 ;  /* 0x00000004ff067e24 */ /* 0x000fc8000f8e00ff */
[----:B------:R-:W-:-:S04]  /*1470*/  IMAD R3, R3, 0x8, R6 ;  /* 0x0000000803037824 */ /* 0x000fc800078e0206 */
[----:B------:R2:W3:Y:S01]  /*1480*/  SYNCS.PHASECHK.TRANS64.TRYWAIT P1, [R3+URZ], R0 ;  /* 0x00000000030075a7 */ /* 0x0004e2000802017f */
[----:B------:R-:W-:Y:S05]  /*1490*/  @!P0 BRA `(.L_x_19) ;  /* 0x0000000000048947 */ /* 0x000fea0003800000 */
[----:B------:R-:W-:Y:S01]  /*14a0*/  BPT.TRAP 0x1 ;  /* 0x000000040000795c */ /* 0x000fe20000300000 */
.L_x_19:
[----:B---3--:R-:W-:Y:S05]  /*14b0*/  @P1 BRA `(.L_x_20) ;  /* 0x0000000000081947 */ /* 0x008fea0003800000 */
[----:B------:R-:W3:Y:S02]  /*14c0*/  SYNCS.PHASECHK.TRANS64.TRYWAIT P1, [R3+URZ], R0 ;  /* 0x00000000030075a7 */ /* 0x000ee4000802017f */
[----:B---3--:R-:W-:Y:S05]  /*14d0*/  @!P1 BRA `(.L_x_21) ;  /* 0x000000a400c09947 */ /* 0x008fea0003800000 */
.L_x_20:
[----:B------:R-:W-:-:S04]  /*14e0*/  UISETP.LT.AND UP0, UPT, UR40, 0x1, UPT ;  /* 0x000000012800788c */ /* 0x000fc8000bf01270 */
[----:B------:R-:W-:-:S06]  /*14f0*/  USEL UR4, UR40, 0x1, UP0 ;  /* 0x0000000128047887 */ /* 0x000fcc0008000000 */
[----:B--23--:R-:W-:Y:S01]  /*1500*/  IMAD.U32 R0, RZ, RZ, UR4 ;  /* 0x00000004ff007e24 */ /* 0x00cfe2000f8e00ff */
[----:B------:R-:W-:Y:S05]  /*1510*/  WARPSYNC.ALL ;  /* 0x0000000000007948 */ /* 0x000fea0003800000 */
[----:B------:R-:W-:-:S04]  /*1520*/  IADD3 R0, -R0, UR40, RZ ;  /* 0x0000002800007c10 */ /* 0x000fc8000fffe1ff */
[----:B------:R-:W-:Y:S02]  /*1530*/  ISETP.GE.AND P1, PT, R0, 0x1, PT ;  /* 0x000000010000780c */ /* 0x000fe40003f26270 */
[----:B------:R-:W-:Y:S01]  /*1540*/  R2UR UR4, R6 ;  /* 0x00000000060472ca */ /* 0x000fe200000e0000 */
[----:B------:R-:W-:Y:S01]  /*1550*/  WARPGROUP.ARRIVE ;  /* 0x00000000000079c5 */ /* 0x000fe20000000000 */
[----:B------:R-:W-:Y:S01]  /*1560*/  UMOV UR9, 0x40000040 ;  /* 0x4000004000097882 */ /* 0x000fe20000000000 */
[----:B------:R-:W-:-:S10]  /*1570*/  UMOV UR11, 0x40000040 ;  /* 0x40000040000b7882 */ /* 0x000fd40000000000 */
[----:B------:R-:W-:-:S04]  /*1580*/  UIADD3 UR4, UR4, 0x10100, URZ ;  /* 0x0001010004047890 */ /* 0x000fc8000fffe03f */
[----:B------:R-:W-:-:S04]  /*1590*/  USHF.R.U32.HI UR4, URZ, 0x4, UR4 ;  /* 0x000000043f047899 */ /* 0x000fc80008011604 */
[----:B------:R-:W-:Y:S02]  /*15a0*/  ULOP3.LUT UR5, UR4, 0x3fff, URZ, 0xc0, !UPT ;  /* 0x00003fff04057892 */ /* 0x000fe4000f8ec03f */
[----:B------:R-:W-:Y:S02]  /*15b0*/  ULOP3.LUT UR4, UR41, 0x10000, URZ, 0xfc, !UPT ;  /* 0x0001000029047892 */ /* 0x000fe4000f8efc3f */
[----:B------:R-:W-:Y:S02]  /*15c0*/  ULOP3.LUT UR5, UR5, 0x10000, URZ, 0xfc, !UPT ;  /* 0x0001000005057892 */ /* 0x000fe4000f8efc3f */
[----:B------:R-:W-:Y:S02]  /*15d0*/  ULEA UR6, UR39, UR4, 0xb ;  /* 0x0000000427067291 */ /* 0x000fe4000f8e583f */
[----:B------:R-:W-:-:S05]  /*15e0*/  ULEA UR7, UR39, UR5, 0xc ;  /* 0x0000000527077291 */ /* 0x000fca000f8e603f */
[----:B------:R-:W-:Y:S02]  /*15f0*/  UMOV UR8, UR6 ;  /* 0x0000000600087c82 */ /* 0x000fe40008000000 */
[----:B------:R-:W-:Y:S02]  /*1600*/  UMOV UR10, UR7 ;  /* 0x00000007000a7c82 */ /* 0x000fe40008000000 */
[----:B------:R-:W-:Y:S01]  /*1610*/  HGMMA.64x256x8.F32.TF32 R24, gdesc[UR8], RZ, !UPT, gsb0 ;  /* 0x07e00000081879f0 */ /* 0x000fe2000c0028ff */
[----:B------:R-:W-:Y:S02]  /*1620*/  UIADD3 UR8, UR6, 0x2, URZ ;  /* 0x0000000206087890 */ /* 0x000fe4000fffe03f */
[----:B------:R-:W-:Y:S01]  /*1630*/  UIADD3 UR10, UR7, 0x2, URZ ;  /* 0x00000002070a7890 */ /* 0x000fe2000fffe03f */
[----:B------:R-:W-:Y:S01]  /*1640*/  UMOV UR9, 0x40000040 ;  /* 0x4000004000097882 */ /* 0x000fe20000000000 */
[----:B------:R-:W-:Y:S01]  /*1650*/  UMOV UR11, 0x40000040 ;  /* 0x40000040000b7882 */ /* 0x000fe20000000000 */
[----:B------:R-:W-:-:S02]  /*1660*/  WARPGROUP.DEPBAR.LE gsb0, 0x0 ;  /* 0x00008000000079c5 */ /* 0x000fc40000010000 */
[----:B------:R-:W-:-:S15]  /*1670*/  WARPGROUP.ARRIVE ;  /* 0x00000000000079c5 */ /* 0x000fde0000000000 */
[----:B------:R-:W-:-:S05]  /*1680*/  NOP ;  /* 0x0000000000007918 */ /* 0x000fca0000000000 */
[----:B------:R-:W-:Y:S01]  /*1690*/  HGMMA.64x256x8.F32.TF32 R24, gdesc[UR8], R24, gsb0 ;  /* 0x07e00000081879f0 */ /* 0x000fe20008002818 */
[----:B------:R-:W-:Y:S02]  /*16a0*/  UIADD3 UR8, UR6, 0x4, URZ ;  /* 0x0000000406087890 */ /* 0x000fe4000fffe03f */
[----:B------:R-:W-:Y:S01]  /*16b0*/  UIADD3 UR10, UR7, 0x4, URZ ;  /* 0x00000004070a7890 */ /* 0x000fe2000fffe03f */
[----:B------:R-:W-:Y:S01]  /*16c0*/  UMOV UR9, 0x40000040 ;  /* 0x4000004000097882 */ /* 0x000fe20000000000 */
[----:B------:R-:W-:Y:S01]  /*16d0*/  UMOV UR11, 0x40000040 ;  /* 0x40000040000b7882 */ /* 0x000fe20000000000 */
[----:B------:R-:W-:Y:S02]  /*16e0*/  WARPGROUP.DEPBAR.LE gsb0, 0x0 ;  /* 0x00008000000079c5 */ /* 0x000fe40000010000 */
        /* <DEDUP_REMOVED lines=42> */
[----:B------:R-:W-:Y:S03]  /*1990*/  HGMMA.64x256x8.F32.TF32 R24, gdesc[UR8], R24, gsb0 ;  /* 0x07e00000081879f0 */ /* 0x000fe60008002818 */
[----:B------:R-:W-:Y:S02]  /*19a0*/  WARPGROUP.DEPBAR.LE gsb0, 0x0 ;  /* 0x00008000000079c5 */ /* 0x000fe40000010000 */
[----:B------:R-:W-:Y:S05]  /*19b0*/  @!P1 BRA `(.L_x_22) ;  /* 0x0000000400b09947 */ /* 0x000fea0003800000 */
[----:B------:R-:W-:Y:S02]  /*19c0*/  UIADD3 UR6, UR39, 0x1, URZ ;  /* 0x0000000127067890 */ /* 0x000fe4000fffe03f */
[----:B------:R-:W-:Y:S02]  /*19d0*/  IMAD.U32 R3, RZ, RZ, UR39 ;  /* 0x00000027ff037e24 */ /* 0x000fe4000f8e00ff */
[----:B------:R-:W-:-:S04]  /*19e0*/  UISETP.NE.AND UP0, UPT, UR6, 0x2, UPT ;  /* 0x000000020600788c */ /* 0x000fc8000bf05270 */
[----:B------:R-:W-:Y:S02]  /*19f0*/  USEL UR7, URZ, 0x1, UP0 ;  /* 0x000000013f077887 */ /* 0x000fe40008000000 */
[----:B------:R-:W-:Y:S02]  /*1a00*/  USEL UR6, UR6, URZ, UP0 ;  /* 0x0000003f06067287 */ /* 0x000fe40008000000 */
[----:B------:R-:W-:-:S06]  /*1a10*/  ULOP3.LUT UR7, UR38, UR7, URZ, 0x3c, !UPT ;  /* 0x0000000726077292 */ /* 0x000fcc000f8e3c3f */
[----:B------:R-:W-:-:S07]  /*1a20*/  IMAD.U32 R7, RZ, RZ, UR7 ;  /* 0x00000007ff077e24 */ /* 0x000fce000f8e00ff */
.L_x_29:
[----:B------:R-:W-:Y:S05]  /*1a30*/  @!P0 BRA `(.L_x_23) ;  /* 0x0000000000048947 */ /* 0x000fea0003800000 */
[----:B------:R-:W-:Y:S01]  /*1a40*/  BPT.TRAP 0x1 ;  /* 0x000000040000795c */ /* 0x000fe20000300000 */
.L_x_23:
[----:B------:R-:W2:Y:S01]  /*1a50*/  S2UR UR8, SR_CgaCtaId ;  /* 0x00000000000879c3 */ /* 0x000ea20000008800 */
[----:B------:R-:W-:Y:S01]  /*1a60*/  UMOV UR7, 0x400 ;  /* 0x0000040000077882 */ /* 0x000fe20000000000 */
[----:B01----:R-:W-:Y:S01]  /*1a70*/  IMAD.U32 R5, RZ, RZ, UR6 ;  /* 0x00000006ff057e24 */ /* 0x003fe2000f8e00ff */
[----:B------:R-:W-:Y:S01]  /*1a80*/  SHF.L.U32 R4, R7, 0x1f, RZ ;  /* 0x0000001f07047819 */ /* 0x000fe200000006ff */
[----:B--2---:R-:W-:-:S06]  /*1a90*/  ULEA UR7, UR8, UR7, 0x18 ;  /* 0x0000000708077291 */ /* 0x004fcc000f8ec03f */
[----:B------:R-:W-:-:S04]  /*1aa0*/  IMAD.U32 R6, RZ, RZ, UR7 ;  /* 0x00000007ff067e24 */ /* 0x000fc8000f8e00ff */
[----:B------:R-:W-:-:S04]  /*1ab0*/  IMAD R5, R5, 0x8, R6 ;  /* 0x0000000805057824 */ /* 0x000fc800078e0206 */
[----:B------:R0:W1:Y:S01]  /*1ac0*/  SYNCS.PHASECHK.TRANS64.TRYWAIT P1, [R5+URZ], R4 ;  /* 0x00000004050075a7 */ /* 0x000062000802017f */
[----:B------:R-:W-:Y:S05]  /*1ad0*/  @!P0 BRA `(.L_x_24) ;  /* 0x0000000000048947 */ /* 0x000fea0003800000 */
[----:B------:R-:W-:Y:S01]  /*1ae0*/  BPT.TRAP 0x1 ;  /* 0x000000040000795c */ /* 0x000fe20000300000 */
.L_x_24:
[----:B-1----:R-:W-:Y:S05]  /*1af0*/  @P1 BRA `(.L_x_25) ;  /* 0x0000000000081947 */ /* 0x002fea0003800000 */
[----:B------:R-:W1:Y:S02]  /*1b00*/  SYNCS.PHASECHK.TRANS64.TRYWAIT P1, [R5+URZ], R4 ;  /* 0x00000004050075a7 */ /* 0x000e64000802017f */
[----:B-1----:R-:W-:Y:S05]  /*1b10*/  @!P1 BRA `(.L_x_26) ;  /* 0x000000a000449947 */ /* 0x002fea0003800000 */
.L_x_25:
[----:B------:R-:W-:Y:S01]  /*1b20*/  ULEA UR7, UR6, UR4, 0xb ;  /* 0x0000000406077291 */ /* 0x000fe2000f8e583f */
[----:B------:R-:W-:Y:S01]  /*1b30*/  WARPGROUP.ARRIVE ;  /* 0x00000000000079c5 */ /* 0x000fe20000000000 */
[----:B------:R-:W-:Y:S01]  /*1b40*/  ULEA UR12, UR6, UR5, 0xc ;  /* 0x00000005060c7291 */ /* 0x000fe2000f8e603f */
[----:B------:R-:W-:Y:S01]  /*1b50*/  UMOV UR9, 0x40000040 ;  /* 0x4000004000097882 */ /* 0x000fe20000000000 */
[----:B------:R-:W-:-:S03]  /*1b60*/  UMOV UR11, 0x40000040 ;  /* 0x40000040000b7882 */ /* 0x000fc60000000000 */
[----:B------:R-:W-:Y:S02]  /*1b70*/  UMOV UR8, UR7 ;  /* 0x0000000700087c82 */ /* 0x000fe40008000000 */
[----:B------:R-:W-:Y:S02]  /*1b80*/  UMOV UR10, UR12 ;  /* 0x0000000c000a7c82 */ /* 0x000fe40008000000 */
[----:B------:R-:W-:Y:S01]  /*1b90*/  HGMMA.64x256x8.F32.TF32 R24, gdesc[UR8], R24, gsb0 ;  /* 0x07e00000081879f0 */ /* 0x000fe20008002818 */
        /* <DEDUP_REMOVED lines=58> */
[----:B------:R-:W-:Y:S01]  /*1f40*/  BPT.TRAP 0x1 ;  /* 0x000000040000795c */ /* 0x000fe20000300000 */
.L_x_27:
[----:B------:R-:W-:-:S13]  /*1f50*/  ISETP.NE.AND P1, PT, R22, RZ, PT ;  /* 0x000000ff1600720c */ /* 0x000fda0003f25270 */
[----:B01----:R-:W-:-:S04]  /*1f60*/  @P1 IMAD R4, R3, 0x8, R6 ;  /* 0x0000000803041824 */ /* 0x003fc800078e0206 */
[----:B------:R-:W-:-:S05]  /*1f70*/  @P1 VIADD R5, R4, 0x10 ;  /* 0x0000001004051836 */ /* 0x000fca0000000000 */
[----:B------:R-:W-:-:S04]  /*1f80*/  @P1 PRMT R5, R152, 0x654, R5 ;  /* 0x0000065498051816 */ /* 0x000fc80000000005 */
[----:B------:R0:W-:Y:S01]  /*1f90*/  @P1 SYNCS.ARRIVE.TRANS64.RED.A1T0 RZ, [R5+URZ], RZ ;  /* 0x000000ff05ff19a7 */ /* 0x0001e2000810043f */
[----:B------:R-:W-:-:S13]  /*1fa0*/  ISETP.GT.U32.AND P1, PT, R19, 0x1, PT ;  /* 0x000000011300780c */ /* 0x000fda0003f24070 */
[----:B0-----:R-:W-:Y:S05]  /*1fb0*/  @P1 BRA `(.L_x_28) ;  /* 0x0000000000041947 */ /* 0x001fea0003800000 */
[----:B------:R-:W-:Y:S01]  /*1fc0*/  BPT.TRAP 0x1 ;  /* 0x000000040000795c */ /* 0x000fe20000300000 */
.L_x_28:
[----:B------:R-:W-:Y:S01]  /*1fd0*/  UIADD3 UR6, UR6, 0x1, URZ ;  /* 0x0000000106067890 */ /* 0x000fe2000fffe03f */
[C---:B------:R-:W-:Y:S01]  /*1fe0*/  ISETP.GT.AND P2, PT, R0.reuse, 0x1, PT ;  /* 0x000000010000780c */ /* 0x040fe20003f44270 */
[----:B------:R-:W-:Y:S02]  /*1ff0*/  VIADD R3, R3, 0x1 ;  /* 0x0000000103037836 */ /* 0x000fe40000000000 */
[----:B------:R-:W-:Y:S01]  /*2000*/  UISETP.NE.AND UP0, UPT, UR6, 0x2, UPT ;  /* 0x000000020600788c */ /* 0x000fe2000bf05270 */
[----:B------:R-:W-:Y:S02]  /*2010*/  VIADD R0, R0, 0xffffffff ;  /* 0xffffffff00007836 */ /* 0x000fe40000000000 */
[C---:B------:R-:W-:Y:S01]  /*2020*/  ISETP.NE.AND P1, PT, R3.reuse, 0x2, PT ;  /* 0x000000020300780c */ /* 0x040fe20003f25270 */
[----:B------:R-:W-:Y:S02]  /*2030*/  USEL UR7, URZ, 0x1, UP0 ;  /* 0x000000013f077887 */ /* 0x000fe40008000000 */
[----:B------:R-:W-:Y:S01]  /*2040*/  USEL UR6, UR6, URZ, UP0 ;  /* 0x0000003f06067287 */ /* 0x000fe20008000000 */
[----:B------:R-:W-:-:S03]  /*2050*/  SEL R3, R3, RZ, P1 ;  /* 0x000000ff03037207 */ /* 0x000fc60000800000 */
[----:B------:R-:W-:Y:S01]  /*2060*/  LOP3.LUT R7, R7, UR7, RZ, 0x3c, !PT ;  /* 0x0000000707077c12 */ /* 0x000fe2000f8e3cff */
[----:B------:R-:W-:Y:S07]  /*2070*/  @P2 BRA `(.L_x_29) ;  /* 0xfffffff8006c2947 */ /* 0x000fee000383ffff */
.L_x_22:
[----:B------:R-:W2:Y:S02]  /*2080*/  LDC R0, c[0x0][0x28c] ;  /* 0x0000a300ff007b82 */ /* 0x000ea40000000800 */
[----:B--2---:R-:W-:-:S13]  /*2090*/  ISETP.GE.AND P1, PT, R0, 0x1, PT ;  /* 0x000000010000780c */ /* 0x004fda0003f26270 */
[----:B------:R-:W-:Y:S05]  /*20a0*/  @!P1 BRA `(.L_x_30) ;  /* 0x0000000000409947 */ /* 0x000fea0003800000 */
[----:B------:R-:W-:Y:S05]  /*20b0*/  @!P0 BRA `(.L_x_31) ;  /* 0x0000000000048947 */ /* 0x000fea0003800000 */
[----:B------:R-:W-:Y:S01]  /*20c0*/  BPT.TRAP 0x1 ;  /* 0x000000040000795c */ /* 0x000fe20000300000 */
.L_x_31:
[----:B------:R-:W-:Y:S01]  /*20d0*/  ISETP.NE.AND P0, PT, R22, RZ, PT ;  /* 0x000000ff1600720c */ /* 0x000fe20003f05270 */
[----:B------:R-:W-:-:S12]  /*20e0*/  UISETP.LT.AND UP1, UPT, UR40, 0x1, UPT ;  /* 0x000000012800788c */ /* 0x000fd8000bf21270 */
[----:B------:R-:W-:-:S05]  /*20f0*/  VOTEU.ANY UP0, P0 ;  /* 0x00000000003f7886 */ /* 0x000fca0000000100 */
[----:B------:R-:W-:-:S04]  /*2100*/  @UP0 USEL UR4, UR40, 0x1, UP1 ;  /* 0x0000000128040887 */ /* 0x000fc80008800000 */
[----:B------:R-:W-:-:S06]  /*2110*/  @UP0 UIADD3 UR4, UR39, UR40, -UR4 ;  /* 0x0000002827040290 */ /* 0x000fcc000fffe804 */
[----:B------:R-:W-:-:S04]  /*2120*/  IMAD.U32 R0, RZ, RZ, UR4 ;  /* 0x00000004ff007e24 */ /* 0x000fc8000f8e00ff */
[----:B------:R-:W-:-:S05]  /*2130*/  @P0 IMAD.SHL.U32 R0, R0, 0x8, RZ ;  /* 0x0000000800000824 */ /* 0x000fca00078e00ff */
[----:B------:R-:W-:-:S04]  /*2140*/  @P0 LOP3.LUT R0, R0, 0x8, RZ, 0xc0, !PT ;  /* 0x0000000800000812 */ /* 0x000fc800078ec0ff */
[----:B------:R-:W-:-:S04]  /*2150*/  @P0 IADD3 R3, R6, 0x10, R0 ;  /* 0x0000001006030810 */ /* 0x000fc80007ffe000 */
[----:B------:R-:W-:-:S04]  /*2160*/  @P0 PRMT R3, R152, 0x654, R3 ;  /* 0x0000065498030816 */ /* 0x000fc80000000003 */
[----:B------:R2:W-:Y:S01]  /*2170*/  @P0 SYNCS.ARRIVE.TRANS64.RED.A1T0 RZ, [R3+URZ], RZ ;  /* 0x000000ff03ff09a7 */ /* 0x0005e2000810043f */
[----:B------:R-:W-:-:S13]  /*2180*/  ISETP.GT.U32.AND P0, PT, R19, 0x1, PT ;  /* 0x000000011300780c */ /* 0x000fda0003f04070 */
[----:B--2---:R-:W-:Y:S05]  /*2190*/  @P0 BRA `(.L_x_30) ;  /* 0x0000000000040947 */ /* 0x004fea0003800000 */
[----:B------:R-:W-:Y:S01]  /*21a0*/  BPT.TRAP 0x1 ;  /* 0x000000040000795c */ /* 0x000fe20000300000 */
.L_x_30:
[----:B------:R-:W2:Y:S01]  /*21b0*/  LDC R6, c[0x0][0x288] ;  /* 0x0000a200ff067b82 */ /* 0x000ea20000000800 */
[--C-:B------:R-:W-:Y:S01]  /*21c0*/  SHF.R.U32.HI R0, RZ, 0x2, R18.reuse ;  /* 0x00000002ff007819 */ /* 0x100fe20000011612 */
[----:B------:R-:W-:Y:S01]  /*21d0*/  UIADD3 UR39, UR40, UR39, URZ ;  /* 0x0000002728277290 */ /* 0x000fe2000fffe03f */
[----:B01----:R-:W-:Y:S01]  /*21e0*/  SHF.R.U32.HI R5, RZ, 0x7, R18 ;  /* 0x00000007ff057819 */ /* 0x003fe20000011612 */
[----:B------:R-:W-:Y:S01]  /*21f0*/  ULDC UR8, c[0x0][0x284] ;  /* 0x0000a10000087ab9 */ /* 0x000fe20000000800 */
[----:B------:R-:W-:Y:S01]  /*2200*/  LOP3.LUT R4, R18, 0x60, RZ, 0xc0, !PT ;  /* 0x0000006012047812 */ /* 0x000fe200078ec0ff */
[----:B------:R-:W-:Y:S01]  /*2210*/  USHF.R.U32.HI UR4, URZ, 0x1, UR39 ;  /* 0x000000013f047899 */ /* 0x000fe20008011627 */
[----:B------:R-:W-:Y:S01]  /*2220*/  LOP3.LUT R3, R0, 0x7, RZ, 0xc0, !PT ;  /* 0x0000000700037812 */ /* 0x000fe200078ec0ff */
[----:B------:R-:W-:Y:S01]  /*2230*/  UISETP.GT.U32.AND UP1, UPT, UR39, 0x1, UPT ;  /* 0x000000012700788c */ /* 0x000fe2000bf24070 */
[----:B------:R-:W-:Y:S01]  /*2240*/  LOP3.LUT R0, R5, 0x1, RZ, 0xc0, !PT ;  /* 0x0000000105007812 */ /* 0x000fe200078ec0ff */
[----:B------:R-:W-:Y:S01]  /*2250*/  ULOP3.LUT UR4, UR4, 0x1, URZ, 0xc0, !UPT ;  /* 0x0000000104047892 */ /* 0x000fe2000f8ec03f */
[----:B------:R-:W-:Y:S01]  /*2260*/  SHF.R.U32.HI R10, RZ, 0x1, R4 ;  /* 0x00000001ff0a7819 */ /* 0x000fe20000011604 */
[----:B------:R-:W-:Y:S01]  /*2270*/  IMAD.SHL.U32 R4, R18, 0x2, RZ ;  /* 0x0000000212047824 */ /* 0x000fe200078e00ff */
[----:B------:R-:W-:Y:S01]  /*2280*/  SHF.R.S32.HI R21, RZ, 0x1f, R23 ;  /* 0x0000001fff157819 */ /* 0x000fe20000011417 */
[----:B------:R-:W-:Y:S01]  /*2290*/  IMAD.SHL.U32 R8, R0, 0x40, RZ ;  /* 0x0000004000087824 */ /* 0x000fe200078e00ff */
[--C-:B------:R-:W-:Y:S01]  /*22a0*/  IADD3 R5, RZ, -R10, -R3.reuse ;  /* 0x8000000aff057210 */ /* 0x100fe20007ffe803 */
[----:B------:R-:W-:Y:S01]  /*22b0*/  UISETP.NE.U32.AND UP0, UPT, UR4, 0x1, UPT ;  /* 0x000000010400788c */ /* 0x000fe2000bf05070 */
[----:B------:R-:W-:Y:S01]  /*22c0*/  LOP3.LUT R4, R4, 0x6, RZ, 0xc0, !PT ;  /* 0x0000000604047812 */ /* 0x000fe200078ec0ff */
[----:B------:R-:W-:Y:S01]  /*22d0*/  ULDC.64 UR6, c[0x0][0x5d0] ;  /* 0x0001740000067ab9 */ /* 0x000fe20000000a00 */
[----:B------:R-:W-:Y:S01]  /*22e0*/  LOP3.LUT R3, R8, 0x40, R3, 0xe2, !PT ;  /* 0x0000004008037812 */ /* 0x000fe200078ee203 */
[----:B------:R-:W-:Y:S01]  /*22f0*/  IMAD R11, R0, -0x40, R5 ;  /* 0xffffffc0000b7824 */ /* 0x000fe200078e0205 */
[----:B------:R-:W-:Y:S01]  /*2300*/  LOP3.LUT R0, R18, 0x3, RZ, 0xc0, !PT ;  /* 0x0000000312007812 */ /* 0x000fe200078ec0ff */
[----:B------:R-:W-:Y:S01]  /*2310*/  UISETP.LT.U32.AND UP1, UPT, UR40, 0x2, UP1 ;  /* 0x000000022800788c */ /* 0x000fe20008f21070 */
[----:B------:R-:W-:Y:S01]  /*2320*/  PRMT R8, R4, 0x6540, R153 ;  /* 0x0000654004087816 */ /* 0x000fe20000000099 */
[----:B------:R-:W-:Y:S01]  /*2330*/  IMAD.SHL.U32 R153, R153, 0x100, RZ ;  /* 0x0000010099997824 */ /* 0x000fe200078e00ff */
[----:B------:R-:W-:Y:S01]  /*2340*/  UISETP.GT.U32.AND UP0, UPT, UR40, 0x1, !UP0 ;  /* 0x000000012800788c */ /* 0x000fe2000c704070 */
[----:B--2---:R-:W-:Y:S01]  /*2350*/  IMAD R12, R0, -0x2, R6 ;  /* 0xfffffffe000c7824 */ /* 0x004fe200078e0206 */
[----:B------:R-:W-:Y:S01]  /*2360*/  SHF.R.S32.HI R9, RZ, 0x1f, R8 ;  /* 0x0000001fff097819 */ /* 0x000fe20000011408 */
[C---:B------:R-:W-:Y:S01]  /*2370*/  IMAD.SHL.U32 R0, R154.reuse, 0x80, RZ ;  /* 0x000000809a007824 */ /* 0x040fe200078e00ff */
[----:B------:R-:W-:Y:S01]  /*2380*/  ISETP.GE.AND P0, PT, R153, R6, PT ;  /* 0x000000069900720c */ /* 0x000fe20003f06270 */
[----:B------:R-:W-:Y:S01]  /*2390*/  IMAD R4, R21, UR6, RZ ;  /* 0x0000000615047c24 */ /* 0x000fe2000f8e02ff */
[----:B------:R-:W-:Y:S01]  /*23a0*/  USEL UR5, URZ, 0x1, !UP1 ;  /* 0x000000013f057887 */ /* 0x000fe2000c800000 */
[----:B------:R-:W-:Y:S01]  /*23b0*/  IMAD.WIDE R6, R154, 0x80, RZ ;  /* 0x000000809a067825 */ /* 0x000fe200078e02ff */
[C---:B------:R-:W-:Y:S01]  /*23c0*/  ISETP.GE.OR P0, PT, R0.reuse, UR8, P0 ;  /* 0x0000000800007c0c */ /* 0x040fe20008706670 */
[----:B------:R-:W-:Y:S01]  /*23d0*/  USEL UR4, URZ, 0x1, !UP0 ;  /* 0x000000013f047887 */ /* 0x000fe2000c000000 */
[----:B------:R-:W-:Y:S01]  /*23e0*/  IADD3 R0, -R0, UR8, R11 ;  /* 0x0000000800007c10 */ /* 0x000fe2000fffe10b */
[C---:B------:R-:W-:Y:S01]  /*23f0*/  IMAD R13, R23.reuse, UR7, R4 ;  /* 0x00000007170d7c24 */ /* 0x040fe2000f8e0204 */
[----:B------:R-:W-:Y:S01]  /*2400*/  ULOP3.LUT UR39, UR39, 0x1, URZ, 0xc0, !UPT ;  /* 0x0000000127277892 */ /* 0x000fe2000f8ec03f */
[----:B------:R-:W-:Y:S01]  /*2410*/  IMAD.WIDE.U32 R4, R23, UR6, R8 ;  /* 0x0000000617047c25 */ /* 0x000fe2000f8e0008 */
[----:B------:R-:W-:Y:S01]  /*2420*/  ULOP3.LUT UR38, UR4, UR38, UR5, 0x96, !UPT ;  /* 0x0000002604267292 */ /* 0x000fe2000f8e9605 */
[----:B------:R-:W-:-:S02]  /*2430*/  LOP3.LUT R171, R6, R3, R10, 0xfe, !PT ;  /* 0x0000000306ab7212 */ /* 0x000fc400078efe0a */
[----:B------:R-:W-:Y:S02]  /*2440*/  IMAD.IADD R5, R5, 0x1, R13 ;  /* 0x0000000105057824 */ /* 0x000fe400078e020d */
[----:B------:R-:W-:Y:S02]  /*2450*/  IMAD.IADD R3, R12, 0x1, -R153 ;  /* 0x000000010c037824 */ /* 0x000fe400078e0a99 */
[----:B------:R-:W-:Y:S01]  /*2460*/  IMAD.MOV.U32 R154, RZ, RZ, -0x1 ;  /* 0xffffffffff9a7424 */ /* 0x000fe200078e00ff */
[----:B------:R-:W-:Y:S06]  /*2470*/  @P0 BRA `(.L_x_32) ;  /* 0x0000007800d80947 */ /* 0x000fec0003800000 */
[----:B------:R-:W0:Y:S01]  /*2480*/  LDC.64 R10, c[0x0][0x5c8] ;  /* 0x00017200ff0a7b82 */ /* 0x000e220000000a00 */
[----:B-----5:R-:W-:Y:S01]  /*2490*/  FSETP.NEU.AND P0, PT, R156, RZ, PT ;  /* 0x000000ff9c00720b */ /* 0x020fe20003f0d000 */
[----:B------:R-:W-:Y:S01]  /*24a0*/  BSSY B0, `(.L_x_32) ;  /* 0x00007b3000007945 */ /* 0x000fe20003800000 */
[----:B------:R-:W-:-:S04]  /*24b0*/  ISETP.GT.AND P1, PT, R3, RZ, PT ;  /* 0x000000ff0300720c */ /* 0x000fc80003f24270 */
[----:B------:R-:W-:Y:S01]  /*24c0*/  ISETP.GT.AND P2, PT, R0, RZ, P1 ;  /* 0x000000ff0000720c */ /* 0x000fe20000f44270 */
[-C--:B0-----:R-:W-:Y:S02]  /*24d0*/  IMAD R12, R7, R10.reuse, RZ ;  /* 0x0000000a070c7224 */ /* 0x081fe400078e02ff */
[----:B------:R-:W-:-:S04]  /*24e0*/  IMAD.WIDE.U32 R162, R171, R10, R4 ;  /* 0x0000000aaba27225 */ /* 0x000fc800078e0004 */
[----:B------:R-:W-:-:S04]  /*24f0*/  IMAD R5, R171, R11, R12 ;  /* 0x0000000bab057224 */ /* 0x000fc800078e020c */
[----:B------:R-:W-:Y:S01]  /*2500*/  IMAD.IADD R173, R163, 0x1, R5 ;  /* 0x00000001a3ad7824 */ /* 0x000fe200078e0205 */
[----:B------:R-:W-:Y:S06]  /*2510*/  @!P0 BRA `(.L_x_33) ;  /* 0x0000005400948947 */ /* 0x000fec0003800000 */
[----:B------:R-:W0:Y:S01]  /*2520*/  LDC.64 R14, c[0x0][0x5b8] ;  /* 0x00016e00ff0e7b82 */ /* 0x000e220000000a00 */
[----:B------:R-:W-:-:S07]  /*2530*/  ULDC.64 UR4, c[0x0][0x5c0] ;  /* 0x0001700000047ab9 */ /* 0x000fce0000000a00 */
[----:B------:R-:W1:Y:S08]  /*2540*/  LDC.64 R168, c[0x0][0x5b0] ;  /* 0x00016c00ffa87b82 */ /* 0x000e700000000a00 */
[----:B------:R-:W2:Y:S01]  /*2550*/  LDC.64 R12, c[0x0][0x5a8] ;  /* 0x00016a00ff0c7b82 */ /* 0x000ea20000000a00 */
[-C--:B0-----:R-:W-:Y:S02]  /*2560*/  IMAD R4, R21, R14.reuse, RZ ;  /* 0x0000000e15047224 */ /* 0x081fe400078e02ff */
[----:B------:R-:W-:-:S04]  /*2570*/  IMAD.WIDE.U32 R164, R23, R14, R8 ;  /* 0x0000000e17a47225 */ /* 0x000fc800078e0008 */
[----:B------:R-:W-:Y:S02]  /*2580*/  IMAD R163, R23, R15, R4 ;  /* 0x0000000f17a37224 */ /* 0x000fe400078e0204 */
[-C--:B-1----:R-:W-:Y:S02]  /*2590*/  IMAD R6, R7, R168.reuse, RZ ;  /* 0x000000a807067224 */ /* 0x082fe400078e02ff */
[----:B------:R-:W-:Y:S02]  /*25a0*/  IMAD.IADD R21, R165, 0x1, R163 ;  /* 0x00000001a5157824 */ /* 0x000fe400078e02a3 */
[----:B------:R-:W-:Y:S02]  /*25b0*/  IMAD.MOV.U32 R20, RZ, RZ, R164 ;  /* 0x000000ffff147224 */ /* 0x000fe400078e00a4 */
[C---:B------:R-:W-:Y:S02]  /*25c0*/  IMAD R167, R171.reuse, R169, R6 ;  /* 0x000000a9aba77224 */ /* 0x040fe400078e0206 */
[----:B------:R-:W-:-:S04]  /*25d0*/  IMAD.WIDE.U32 R4, R171, R168, R20 ;  /* 0x000000a8ab047225 */ /* 0x000fc800078e0014 */
[----:B------:R-:W-:Y:S01]  /*25e0*/  IMAD.IADD R5, R5, 0x1, R167 ;  /* 0x0000000105057824 */ /* 0x000fe200078e02a7 */
[----:B--2---:R-:W-:-:S04]  /*25f0*/  LEA R6, P0, R4, R12, 0x2 ;  /* 0x0000000c04067211 */ /* 0x004fc800078010ff */
[----:B------:R-:W-:-:S05]  /*2600*/  LEA.HI.X R7, R4, R13, R5, 0x2, P0 ;  /* 0x0000000d04077211 */ /* 0x000fca00000f1405 */
[----:B------:R0:W2:Y:S01]  /*2610*/  @P2 LDG.E.LTC128B R15, desc[UR36][R6.64] ;  /* 0x00000024060f2981 */ /* 0x0000a2000c1e1920 */
[----:B------:R-:W-:Y:S01]  /*2620*/  IMAD.WIDE.U32 R4, R171, R168, R8 ;  /* 0x000000a8ab047225 */ /* 0x000fe200078e0008 */
[----:B------:R-:W-:Y:S01]  /*2630*/  ISETP.GT.AND P0, PT, R3, 0x1, PT ;  /* 0x000000010300780c */ /* 0x000fe20003f04270 */
[----:B------:R-:W-:Y:S01]  /*2640*/  BSSY B1, `(.L_x_34) ;  /* 0x0000013000017945 */ /* 0x000fe20003800000 */
[C---:B------:R-:W-:Y:S01]  /*2650*/  SHF.L.U64.HI R161, R168.reuse, 0x3, R169 ;  /* 0x00000003a8a17819 */ /* 0x040fe200000102a9 */
[----:B------:R-:W-:Y:S02]  /*2660*/  IMAD.IADD R5, R167, 0x1, R5 ;  /* 0x00000001a7057824 */ /* 0x000fe400078e0205 */
[----:B------:R-:W-:Y:S02]  /*2670*/  IMAD.SHL.U32 R160, R168, 0x8, RZ ;  /* 0x00000008a8a07824 */ /* 0x000fe400078e00ff */
[----:B------:R-:W-:Y:S01]  /*2680*/  IMAD.WIDE.U32 R158, R23, R14, R4 ;  /* 0x0000000e179e7225 */ /* 0x000fe200078e0004 */
[----:B------:R-:W-:-:S03]  /*2690*/  LEA R4, P3, R162, UR4, 0x2 ;  /* 0x00000004a2047c11 */ /* 0x000fc6000f8610ff */
[----:B0-----:R-:W-:Y:S01]  /*26a0*/  IMAD.IADD R7, R163, 0x1, R159 ;  /* 0x00000001a3077824 */ /* 0x001fe200078e029f */
[----:B------:R-:W-:Y:S01]  /*26b0*/  LEA.HI.X R5, R162, UR5, R173, 0x2, P3 ;  /* 0x00000005a2057c11 */ /* 0x000fe200098f14ad */
[----:B------:R-:W-:Y:S01]  /*26c0*/  IMAD.WIDE.U32 R160, R171, R168, R160 ;  /* 0x000000a8aba07225 */ /* 0x000fe200078e00a0 */
[----:B------:R-:W-:Y:S02]  /*26d0*/  ISETP.GT.AND P3, PT, R0, RZ, P0 ;  /* 0x000000ff0000720c */ /* 0x000fe40000764270 */
[----:B------:R-:W-:-:S04]  /*26e0*/  LEA R6, P4, R158, R12, 0x2 ;  /* 0x0000000c9e067211 */ /* 0x000fc800078810ff */
[----:B------:R-:W-:Y:S02]  /*26f0*/  LEA.HI.X R7, R158, R13, R7, 0x2, P4 ;  /* 0x0000000d9e077211 */ /* 0x000fe400020f1407 */
[----:B--2---:R-:W-:-:S05]  /*2700*/  LOP3.LUT R153, R15, 0xffffe000, RZ, 0xc0, !PT ;  /* 0xffffe0000f997812 */ /* 0x004fca00078ec0ff */
[----:B------:R-:W-:-:S04]  /*2710*/  FMUL R153, R153, R156 ;  /* 0x0000009c99997220 */ /* 0x000fc80000400000 */
[----:B------:R-:W-:-:S05]  /*2720*/  FFMA R153, R24, R155, R153 ;  /* 0x0000009b18997223 */ /* 0x000fca0000000099 */
[----:B------:R-:W-:-:S05]  /*2730*/  F2FP.TF32.F32.PACK_B R153, R153 ;  /* 0x00000099ff99723e */ /* 0x000fca00024050ff */
[----:B------:R0:W-:Y:S01]  /*2740*/  @P2 STG.E desc[UR36][R4.64], R153 ;  /* 0x0000009904002986 */ /* 0x0001e2000c101924 */
[----:B------:R-:W-:Y:S05]  /*2750*/  @!P3 BRA `(.L_x_35) ;  /* 0x000000000004b947 */ /* 0x000fea0003800000 */
[----:B------:R1:W5:Y:S02]  /*2760*/  LDG.E.LTC128B R15, desc[UR36][R6.64+0x4] ;  /* 0x00000424060f7981 */ /* 0x000364000c1e1920 */
.L_x_35:
[----:B------:R-:W-:Y:S05]  /*2770*/  BSYNC B1 ;  /* 0x0000000000017941 */ /* 0x000fea0003800000 */
.L_x_34:
[----:B0----5:R-:W-:Y:S01]  /*2780*/  LOP3.LUT R153, R15, 0xffffe000, RZ, 0xc0, !PT ;  /* 0xffffe0000f997812 */ /* 0x021fe200078ec0ff */
[----:B------:R-:W-:Y:S01]  /*2790*/  IMAD.IADD R167, R167, 0x1, R161 ;  /* 0x00000001a7a77824 */ /* 0x000fe200078e02a1 */
[----:B------:R-:W-:Y:S01]  /*27a0*/  IADD3 R164, P2, R164, R160, RZ ;  /* 0x000000a0a4a47210 */ /* 0x000fe20007f5e0ff */
[----:B------:R-:W-:Y:S01]  /*27b0*/  IMAD.MOV.U32 R24, RZ, RZ, R15 ;  /* 0x000000ffff187224 */ /* 0x000fe200078e000f */
[----:B------:R-:W-:Y:S01]  /*27c0*/  ISETP.GT.AND P1, PT, R0, 0x8, P1 ;  /* 0x000000080000780c */ /* 0x000fe20000f24270 */
[----:B------:R-:W-:Y:S02]  /*27d0*/  FMUL R20, R153, R156 ;  /* 0x0000009c99147220 */ /* 0x000fe40000400000 */
[----:B------:R-:W-:Y:S02]  /*27e0*/  IMAD.X R21, R167, 0x1, R21, P2 ;  /* 0x00000001a7157824 */ /* 0x000fe400010e0615 */
[----:B------:R-:W-:Y:S01]  /*27f0*/  FFMA R153, R25, R155, R20 ;  /* 0x0000009b19997223 */ /* 0x000fe20000000014 */
[----:B------:R-:W-:-:S04]  /*2800*/  LEA R20, P2, R164, R12, 0x2 ;  /* 0x0000000ca4147211 */ /* 0x000fc800078410ff */
[----:B------:R-:W-:Y:S02]  /*2810*/  F2FP.TF32.F32.PACK_B R153, R153 ;  /* 0x00000099ff99723e */ /* 0x000fe400024050ff */
[----:B------:R-:W-:-:S03]  /*2820*/  LEA.HI.X R21, R164, R13, R21, 0x2, P2 ;  /* 0x0000000da4157211 */ /* 0x000fc600010f1415 */
[----:B------:R0:W-:Y:S04]  /*2830*/  @P3 STG.E desc[UR36][R4.64+0x4], R153 ;  /* 0x0000049904003986 */ /* 0x0001e8000c101924 */
[----:B------:R-:W2:Y:S01]  /*2840*/  @P1 LDG.E.LTC128B R24, desc[UR36][R20.64] ;  /* 0x0000002414181981 */ /* 0x000ea2000c1e1920 */
[----:B------:R-:W-:Y:S01]  /*2850*/  IADD3 R8, P2, R8, R160, RZ ;  /* 0x000000a008087210 */ /* 0x000fe20007f5e0ff */
[----:B------:R-:W-:Y:S01]  /*2860*/  BSSY B1, `(.L_x_36) ;  /* 0x0000011000017945 */ /* 0x000fe20003800000 */
[----:B------:R-:W-:Y:S02]  /*2870*/  SHF.L.U64.HI R11, R10, 0x5, R11 ;  /* 0x000000050a0b7819 */ /* 0x000fe4000001020b */
[----:B------:R-:W-:Y:S01]  /*2880*/  ISETP.GT.AND P0, PT, R0, 0x8, P0 ;  /* 0x000000080000780c */ /* 0x000fe20000704270 */
[----:B------:R-:W-:Y:S01]  /*2890*/  IMAD.X R9, R9, 0x1, R167, P2 ;  /* 0x0000000109097824 */ /* 0x000fe200010e06a7 */
[----:B------:R-:W-:-:S05]  /*28a0*/  LEA R10, P2, R10, R4, 0x5 ;  /* 0x000000040a0a7211 */ /* 0x000fca00078428ff */
[----:B------:R-:W-:Y:S01]  /*28b0*/  IMAD.X R11, R11, 0x1, R5, P2 ;  /* 0x000000010b0b7824 */ /* 0x000fe200010e0605 */
[----:B--2---:R-:W-:-:S05]  /*28c0*/  LOP3.LUT R15, R24, 0xffffe000, RZ, 0xc0, !PT ;  /* 0xffffe000180f7812 */ /* 0x004fca00078ec0ff */
[----:B------:R-:W-:Y:S01]  /*28d0*/  FMUL R25, R15, R156 ;  /* 0x0000009c0f197220 */ /* 0x000fe20000400000 */
[----:B------:R-:W-:-:S04]  /*28e0*/  IMAD.WIDE.U32 R14, R23, R14, R8 ;  /* 0x0000000e170e7225 */ /* 0x000fc800078e0008 */
[----:B------:R-:W-:Y:S01]  /*28f0*/  FFMA R25, R26, R155, R25 ;  /* 0x0000009b1a197223 */ /* 0x000fe20000000019 */
[----:B------:R-:W-:Y:S01]  /*2900*/  IMAD.IADD R9, R163, 0x1, R15 ;  /* 0x00000001a3097824 */ /* 0x000fe200078e020f */
[----:B------:R-:W-:-:S03]  /*2910*/  LEA R8, P3, R14, R12, 0x2 ;  /* 0x0000000c0e087211 */ /* 0x000fc600078610ff */
[----:B------:R-:W-:Y:S02]  /*2920*/  F2FP.TF32.F32.PACK_B R25, R25 ;  /* 0x00000019ff19723e */ /* 0x000fe400024050ff */
[----:B------:R-:W-:-:S03]  /*2930*/  LEA.HI.X R9, R14, R13, R9, 0x2, P3 ;  /* 0x0000000d0e097211 */ /* 0x000fc600018f1409 */
[----:B------:R0:W-:Y:S01]  /*2940*/  @P1 STG.E desc[UR36][R10.64], R25 ;  /* 0x000000190a001986 */ /* 0x0001e2000c101924 */
[----:B------:R-:W-:Y:S05]  /*2950*/  @!P0 BRA `(.L_x_37) ;  /* 0x0000000000048947 */ /* 0x000fea0003800000 */
[----:B------:R2:W5:Y:S02]  /*2960*/  LDG.E.LTC128B R24, desc[UR36][R8.64+0x4] ;  /* 0x0000042408187981 */ /* 0x000564000c1e1920 */
.L_x_37:
[----:B------:R-:W-:Y:S05]  /*2970*/  BSYNC B1 ;  /* 0x0000000000017941 */ /* 0x000fea0003800000 */
.L_x_36:
[----:B-----5:R-:W-:Y:S01]  /*2980*/  LOP3.LUT R13, R24, 0xffffe000, RZ, 0xc0, !PT ;  /* 0xffffe000180d7812 */ /* 0x020fe200078ec0ff */
[----:B------:R-:W-:Y:S01]  /*2990*/  BSSY B1, `(.L_x_38) ;  /* 0x0000009000017945 */ /* 0x000fe20003800000 */
[----:B------:R-:W-:-:S03]  /*29a0*/  ISETP.GT.AND P1, PT, R3, 0x8, PT ;  /* 0x000000080300780c */ /* 0x000fc60003f24270 */
[----:B------:R-:W-:Y:S01]  /*29b0*/  FMUL R12, R13, R156 ;  /* 0x0000009c0d0c7220 */ /* 0x000fe20000400000 */
[----:B------:R-:W-:-:S03]  /*29c0*/  ISETP.GT.AND P2, PT, R0, RZ, P1 ;  /* 0x000000ff0000720c */ /* 0x000fc60000f44270 */
[----:B------:R-:W-:-:S05]  /*29d0*/  FFMA R27, R27, R155, R12 ;  /* 0x0000009b1b1b7223 */ /* 0x000fca000000000c */
[----:B------:R-:W-:-:S05]  /*29e0*/  F2FP.TF32.F32.PACK_B R27, R27 ;  /* 0x0000001bff1b723e */ /* 0x000fca00024050ff */
[----:B------:R3:W-:Y:S01]  /*29f0*/  @P0 STG.E desc[UR36][R10.64+0x4], R27 ;  /* 0x0000041b0a000986 */ /* 0x0007e2000c101924 */
[----:B------:R-:W-:Y:S05]  /*2a00*/  @!P2 BRA `(.L_x_39) ;  /* 0x000000000004a947 */ /* 0x000fea0003800000 */
[----:B------:R4:W5:Y:S02]  /*2a10*/  LDG.E.LTC128B R24, desc[UR36][R6.64+0x20] ;  /* 0x0000202406187981 */ /* 0x000964000c1e1920 */
.L_x_39:
[----:B------:R-:W-:Y:S05]  /*2a20*/  BSYNC B1 ;  /* 0x0000000000017941 */ /* 0x000fea0003800000 */
.L_x_38:
        /* <DEDUP_REMOVED lines=10> */
.L_x_41:
[----:B------:R-:W-:Y:S05]  /*2ad0*/  BSYNC B1 ;  /* 0x0000000000017941 */ /* 0x000fea0003800000 */
.L_x_40:
[----:B0----5:R-:W-:Y:S01]  /*2ae0*/  LOP3.LUT R13, R24, 0xffffe000, RZ, 0xc0, !PT ;  /* 0xffffe000180d7812 */ /* 0x021fe200078ec0ff */
[----:B------:R-:W-:Y:S01]  /*2af0*/  BSSY B1, `(.L_x_42) ;  /* 0x0000008000017945 */ /* 0x000fe20003800000 */
[----:B------:R-:W-:-:S03]  /*2b00*/  ISETP.GT.AND P1, PT, R0, 0x8, P1 ;  /* 0x000000080000780c */ /* 0x000fc60000f24270 */
[----:B------:R-:W-:-:S04]  /*2b10*/  FMUL R12, R13, R156 ;  /* 0x0000009c0d0c7220 */ /* 0x000fc80000400000 */
[----:B------:R-:W-:-:S05]  /*2b20*/  FFMA R29, R29, R155, R12 ;  /* 0x0000009b1d1d7223 */ /* 0x000fca000000000c */
[----:B------:R-:W-:-:S05]  /*2b30*/  F2FP.TF32.F32.PACK_B R29, R29 ;  /* 0x0000001dff1d723e */ /* 0x000fca00024050ff */
[----:B------:R0:W-:Y:S01]  /*2b40*/  @P3 STG.E desc[UR36][R4.64+0x24], R29 ;  /* 0x0000241d04003986 */ /* 0x0001e2000c101924 */
[----:B------:R-:W-:Y:S05]  /*2b50*/  @!P1 BRA `(.L_x_43) ;  /* 0x0000000000049947 */ /* 0x000fea0003800000 */
[----:B------:R0:W5:Y:S02]  /*2b60*/  LDG.E.LTC128B R24, desc[UR36][R8.64+0x20] ;  /* 0x0000202408187981 */ /* 0x000164000c1e1920 */
.L_x_43:
[----:B------:R-:W-:Y:S05]  /*2b70*/  BSYNC B1 ;  /* 0x0000000000017941 */ /* 0x000fea0003800000 */
.L_x_42:
[----:B-----5:R-:W-:Y:S01]  /*2b80*/  LOP3.LUT R13, R24, 0xffffe000, RZ, 0xc0, !PT ;  /* 0xffffe000180d7812 */ /* 0x020fe200078ec0ff */
        /* <DEDUP_REMOVED lines=8> */
.L_x_45:
[----:B------:R-:W-:Y:S05]  /*2c10*/  BSYNC B1 ;  /* 0x0000000000017941 */ /* 0x000fea0003800000 */
.L_x_44:
[----:B0----5:R-:W-:Y:S01]  /*2c20*/  LOP3.LUT R13, R24, 0xffffe000, RZ, 0xc0, !PT ;  /* 0xffffe000180d7812 */ /* 0x021fe200078ec0ff */
        /* <DEDUP_REMOVED lines=9> */
.L_x_47:
[----:B------:R-:W-:Y:S05]  /*2cc0*/  BSYNC B1 ;  /* 0x0000000000017941 */ /* 0x000fea0003800000 */
.L_x_46:
        /* <DEDUP_REMOVED lines=10> */
.L_x_49:
[----:B------:R-:W-:Y:S05]  /*2d70*/  BSYNC B1 ;  /* 0x0000000000017941 */ /* 0x000fea0003800000 */
.L_x_48:
        /* <DEDUP_REMOVED lines=9> */
.L_x_51:
[----:B------:R-:W-:Y:S05]  /*2e10*/  BSYNC B1 ;  /* 0x0000000000017941 */ /* 0x000fea0003800000 */
.L_x_50:
        /* <DEDUP_REMOVED lines=9> */
.L_x_53:
[----:B------:R-:W-:Y:S05]  /*2eb0*/  BSYNC B1 ;  /* 0x0000000000017941 */ /* 0x000fea0003800000 */
.L_x_52:
        /* <DEDUP_REMOVED lines=10> */
.L_x_55:
[----:B------:R-:W-:Y:S05]  /*2f60*/  BSYNC B1 ;  /* 0x0000000000017941 */ /* 0x000fea0003800000 */
.L_x_54:
        /* <DEDUP_REMOVED lines=10> */
.L_x_57:
[----:B------:R-:W-:Y:S05]  /*3010*/  BSYNC B1 ;  /* 0x0000000000017941 */ /* 0x000fea0003800000 */
.L_x_56:
        /* <DEDUP_REMOVED lines=9> */
.L_x_59:
[----:B------:R-:W-:Y:S05]  /*30b0*/  BSYNC B1 ;  /* 0x0000000000017941 */ /* 0x000fea0003800000 */
.L_x_58:
        /* <DEDUP_REMOVED lines=9> */
.L_x_61:
[----:B------:R-:W-:Y:S05]  /*3150*/  BSYNC B1 ;  /* 0x0000000000017941 */ /* 0x000fea0003800000 */
.L_x_60:
        /* <DEDUP_REMOVED lines=10> */
.L_x_63:
[----:B------:R-:W-:Y:S05]  /*3200*/  BSYNC B1 ;  /* 0x0000000000017941 */ /* 0x000fea0003800000 */
.L_x_62:
        /* <DEDUP_REMOVED lines=10> */
.L_x_65:
[----:B------:R-:W-:Y:S05]  /*32b0*/  BSYNC B1 ;  /* 0x0000000000017941 */ /* 0x000fea0003800000 */
.L_x_64:
        /* <DEDUP_REMOVED lines=9> */
.L_x_67:
[----:B------:R-:W-:Y:S05]  /*3350*/  BSYNC B1 ;  /* 0x0000000000017941 */ /* 0x000fea0003800000 */
.L_x_66:
        /* <DEDUP_REMOVED lines=9> */
.L_x_69:
[----:B------:R-:W-:Y:S05]  /*33f0*/  BSYNC B1 ;  /* 0x0000000000017941 */ /* 0x000fea0003800000 */
.L_x_68:
        /* <DEDUP_REMOVED lines=10> */
.L_x_71:
[----:B------:R-:W-:Y:S05]  /*34a0*/  BSYNC B1 ;  /* 0x0000000000017941 */ /* 0x000fea0003800000 */
.L_x_70:
        /* <DEDUP_REMOVED lines=10> */
.L_x_73:
[----:B------:R-:W-:Y:S05]  /*3550*/  BSYNC B1 ;  /* 0x0000000000017941 */ /* 0x000fea0003800000 */
.L_x_72:
        /* <DEDUP_REMOVED lines=9> */
.L_x_75:
[----:B------:R-:W-:Y:S05]  /*35f0*/  BSYNC B1 ;  /* 0x0000000000017941 */ /* 0x000fea0003800000 */
.L_x_74:
        /* <DEDUP_REMOVED lines=9> */
.L_x_77:
[----:B------:R-:W-:Y:S05]  /*3690*/  BSYNC B1 ;  /* 0x0000000000017941 */ /* 0x000fea0003800000 */
.L_x_76:
        /* <DEDUP_REMOVED lines=10> */
.L_x_79:
[----:B------:R-:W-:Y:S05]  /*3740*/  BSYNC B1 ;  /* 0x0000000000017941 */ /* 0x000fea0003800000 */
.L_x_78:
        /* <DEDUP_REMOVED lines=10> */
.L_x_81:
[----:B------:R-:W-:Y:S05]  /*37f0*/  BSYNC B1 ;  /* 0x0000000000017941 */ /* 0x000fea0003800000 */
.L_x_80:
        /* <DEDUP_REMOVED lines=9> */
.L_x_83:
[----:B------:R-:W-:Y:S05]  /*3890*/  BSYNC B1 ;  /* 0x0000000000017941 */ /* 0x000fea0003800000 */
.L_x_82:
        /* <DEDUP_REMOVED lines=9> */
.L_x_85:
[----:B------:R-:W-:Y:S05]  /*3930*/  BSYNC B1 ;  /* 0x0000000000017941 */ /* 0x000fea0003800000 */
.L_x_84:
        /* <DEDUP_REMOVED lines=10> */
.L_x_87:
[----:B------:R-:W-:Y:S05]  /*39e0*/  BSYNC B1 ;  /* 0x0000000000017941 */ /* 0x000fea0003800000 */
.L_x_86:
        /* <DEDUP_REMOVED lines=10> */
.L_x_89:
[----:B------:R-:W-:Y:S05]  /*3a90*/  BSYNC B1 ;  /* 0x0000000000017941 */ /* 0x000fea0003800000 */
.L_x_88:
        /* <DEDUP_REMOVED lines=9> */
.L_x_91:
[----:B------:R-:W-:Y:S05]  /*3b30*/  BSYNC B1 ;  /* 0x0000000000017941 */ /* 0x000fea0003800000 */
.L_x_90:
        /* <DEDUP_REMOVED lines=9> */
.L_x_93:
[----:B------:R-:W-:Y:S05]  /*3bd0*/  BSYNC B1 ;  /* 0x0000000000017941 */ /* 0x000fea0003800000 */
.L_x_92:
        /* <DEDUP_REMOVED lines=10> */
.L_x_95:
[----:B------:R-:W-:Y:S05]  /*3c80*/  BSYNC B1 ;  /* 0x0000000000017941 */ /* 0x000fea0003800000 */
.L_x_94:
        /* <DEDUP_REMOVED lines=10> */
.L_x_97:
[----:B------:R-:W-:Y:S05]  /*3d30*/  BSYNC B1 ;  /* 0x0000000000017941 */ /* 0x000fea0003800000 */
.L_x_96:
        /* <DEDUP_REMOVED lines=9> */
.L_x_99:
[----:B------:R-:W-:Y:S05]  /*3dd0*/  BSYNC B1 ;  /* 0x0000000000017941 */ /* 0x000fea0003800000 */
.L_x_98:
        /* <DEDUP_REMOVED lines=9> */
.L_x_101:
[----:B------:R-:W-:Y:S05]  /*3e70*/  BSYNC B1 ;  /* 0x0000000000017941 */ /* 0x000fea0003800000 */
.L_x_100:
        /* <DEDUP_REMOVED lines=10> */
.L_x_103:
[----:B------:R-:W-:Y:S05]  /*3f20*/  BSYNC B1 ;  /* 0x0000000000017941 */ /* 0x000fea0003800000 */
.L_x_102:
        /* <DEDUP_REMOVED lines=10> */
.L_x_105:
[----:B------:R-:W-:Y:S05]  /*3fd0*/  BSYNC B1 ;  /* 0x0000000000017941 */ /* 0x000fea0003800000 */
.L_x_104:
        /* <DEDUP_REMOVED lines=9> */
.L_x_107:
[----:B------:R-:W-:Y:S05]  /*4070*/  BSYNC B1 ;  /* 0x0000000000017941 */ /* 0x000fea0003800000 */
.L_x_106:
        /* <DEDUP_REMOVED lines=9> */
.L_x_109:
[----:B------:R-:W-:Y:S05]  /*4110*/  BSYNC B1 ;  /* 0x0000000000017941 */ /* 0x000fea0003800000 */
.L_x_108:
        /* <DEDUP_REMOVED lines=10> */
.L_x_111:
[----:B------:R-:W-:Y:S05]  /*41c0*/  BSYNC B1 ;  /* 0x0000000000017941 */ /* 0x000fea0003800000 */
.L_x_110:
        /* <DEDUP_REMOVED lines=10> */
.L_x_113:
[----:B------:R-:W-:Y:S05]  /*4270*/  BSYNC B1 ;  /* 0x0000000000017941 */ /* 0x000fea0003800000 */
.L_x_112:
        /* <DEDUP_REMOVED lines=9> */
.L_x_115:
[----:B------:R-:W-:Y:S05]  /*4310*/  BSYNC B1 ;  /* 0x0000000000017941 */ /* 0x000fea0003800000 */
.L_x_114:
        /* <DEDUP_REMOVED lines=9> */
.L_x_117:
[----:B------:R-:W-:Y:S05]  /*43b0*/  BSYNC B1 ;  /* 0x0000000000017941 */ /* 0x000fea0003800000 */
.L_x_116:
        /* <DEDUP_REMOVED lines=10> */
.L_x_119:
[----:B------:R-:W-:Y:S05]  /*4460*/  BSYNC B1 ;  /* 0x0000000000017941 */ /* 0x000fea0003800000 */
.L_x_118:
        /* <DEDUP_REMOVED lines=10> */
.L_x_121:
[----:B------:R-:W-:Y:S05]  /*4510*/  BSYNC B1 ;  /* 0x0000000000017941 */ /* 0x000fea0003800000 */
.L_x_120:
        /* <DEDUP_REMOVED lines=9> */
.L_x_123:
[----:B------:R-:W-:Y:S05]  /*45b0*/  BSYNC B1 ;  /* 0x0000000000017941 */ /* 0x000fea0003800000 */
.L_x_122:
        /* <DEDUP_REMOVED lines=9> */
.L_x_125:
[----:B------:R-:W-:Y:S05]  /*4650*/  BSYNC B1 ;  /* 0x0000000000017941 */ /* 0x000fea0003800000 */
.L_x_124:
        /* <DEDUP_REMOVED lines=10> */
.L_x_127:
[----:B------:R-:W-:Y:S05]  /*4700*/  BSYNC B1 ;  /* 0x0000000000017941 */ /* 0x000fea0003800000 */
.L_x_126:
        /* <DEDUP_REMOVED lines=10> */
.L_x_129:
[----:B------:R-:W-:Y:S05]  /*47b0*/  BSYNC B1 ;  /* 0x0000000000017941 */ /* 0x000fea0003800000 */
.L_x_128:
        /* <DEDUP_REMOVED lines=9> */
.L_x_131:
[----:B------:R-:W-:Y:S05]  /*4850*/  BSYNC B1 ;  /* 0x0000000000017941 */ /* 0x000fea0003800000 */
.L_x_130:
        /* <DEDUP_REMOVED lines=9> */
.L_x_133:
[----:B------:R-:W-:Y:S05]  /*48f0*/  BSYNC B1 ;  /* 0x0000000000017941 */ /* 0x000fea0003800000 */
.L_x_132:
        /* <DEDUP_REMOVED lines=10> */
.L_x_135:
[----:B------:R-:W-:Y:S05]  /*49a0*/  BSYNC B1 ;  /* 0x0000000000017941 */ /* 0x000fea0003800000 */
.L_x_134:
        /* <DEDUP_REMOVED lines=10> */
.L_x_137:
[----:B------:R-:W-:Y:S05]  /*4a50*/  BSYNC B1 ;  /* 0x0000000000017941 */ /* 0x000fea0003800000 */
.L_x_136:
        /* <DEDUP_REMOVED lines=9> */
.L_x_139:
[----:B------:R-:W-:Y:S05]  /*4af0*/  BSYNC B1 ;  /* 0x0000000000017941 */ /* 0x000fea0003800000 */
.L_x_138:
        /* <DEDUP_REMOVED lines=9> */
.L_x_141:
[----:B------:R-:W-:Y:S05]  /*4b90*/  BSYNC B1 ;  /* 0x0000000000017941 */ /* 0x000fea0003800000 */
.L_x_140:
        /* <DEDUP_REMOVED lines=10> */
.L_x_143:
[----:B------:R-:W-:Y:S05]  /*4c40*/  BSYNC B1 ;  /* 0x0000000000017941 */ /* 0x000fea0003800000 */
.L_x_142:
        /* <DEDUP_REMOVED lines=10> */
.L_x_145:
[----:B------:R-:W-:Y:S05]  /*4cf0*/  BSYNC B1 ;  /* 0x0000000000017941 */ /* 0x000fea0003800000 */
.L_x_144:
        /* <DEDUP_REMOVED lines=9> */
.L_x_147:
[----:B------:R-:W-:Y:S05]  /*4d90*/  BSYNC B1 ;  /* 0x0000000000017941 */ /* 0x000fea0003800000 */
.L_x_146:
        /* <DEDUP_REMOVED lines=9> */
.L_x_149:
[----:B------:R-:W-:Y:S05]  /*4e30*/  BSYNC B1 ;  /* 0x0000000000017941 */ /* 0x000fea0003800000 */
.L_x_148:
        /* <DEDUP_REMOVED lines=10> */
.L_x_151:
[----:B------:R-:W-:Y:S05]  /*4ee0*/  BSYNC B1 ;  /* 0x0000000000017941 */ /* 0x000fea0003800000 */
.L_x_150:
        /* <DEDUP_REMOVED lines=10> */
.L_x_153:
[----:B------:R-:W-:Y:S05]  /*4f90*/  BSYNC B1 ;  /* 0x0000000000017941 */ /* 0x000fea0003800000 */
.L_x_152:
        /* <DEDUP_REMOVED lines=9> */
.L_x_155:
[----:B------:R-:W-:Y:S05]  /*5030*/  BSYNC B1 ;  /* 0x0000000000017941 */ /* 0x000fea0003800000 */
.L_x_154:
        /* <DEDUP_REMOVED lines=9> */
.L_x_157:
[----:B------:R-:W-:Y:S05]  /*50d0*/  BSYNC B1 ;  /* 0x0000000000017941 */ /* 0x000fea0003800000 */
.L_x_156:
        /* <DEDUP_REMOVED lines=10> */
.L_x_159:
[----:B------:R-:W-:Y:S05]  /*5180*/  BSYNC B1 ;  /* 0x0000000000017941 */ /* 0x000fea0003800000 */
.L_x_158:
        /* <DEDUP_REMOVED lines=10> */
.L_x_161:
[----:B------:R-:W-:Y:S05]  /*5230*/  BSYNC B1 ;  /* 0x0000000000017941 */ /* 0x000fea0003800000 */
.L_x_160:
        /* <DEDUP_REMOVED lines=9> */
.L_x_163:
[----:B------:R-:W-:Y:S05]  /*52d0*/  BSYNC B1 ;  /* 0x0000000000017941 */ /* 0x000fea0003800000 */
.L_x_162:
        /* <DEDUP_REMOVED lines=9> */
.L_x_165:
[----:B------:R-:W-:Y:S05]  /*5370*/  BSYNC B1 ;  /* 0x0000000000017941 */ /* 0x000fea0003800000 */
.L_x_164:
        /* <DEDUP_REMOVED lines=10> */
.L_x_167:
[----:B------:R-:W-:Y:S05]  /*5420*/  BSYNC B1 ;  /* 0x0000000000017941 */ /* 0x000fea0003800000 */
.L_x_166:
        /* <DEDUP_REMOVED lines=10> */
.L_x_169:
[----:B------:R-:W-:Y:S05]  /*54d0*/  BSYNC B1 ;  /* 0x0000000000017941 */ /* 0x000fea0003800000 */
.L_x_168:
        /* <DEDUP_REMOVED lines=9> */
.L_x_171:
[----:B------:R-:W-:Y:S05]  /*5570*/  BSYNC B1 ;  /* 0x0000000000017941 */ /* 0x000fea0003800000 */
.L_x_170:
        /* <DEDUP_REMOVED lines=9> */
.L_x_173:
[----:B------:R-:W-:Y:S05]  /*5610*/  BSYNC B1 ;  /* 0x0000000000017941 */ /* 0x000fea0003800000 */
.L_x_172:
        /* <DEDUP_REMOVED lines=10> */
.L_x_175:
[----:B------:R-:W-:Y:S05]  /*56c0*/  BSYNC B1 ;  /* 0x0000000000017941 */ /* 0x000fea0003800000 */
.L_x_174:
        /* <DEDUP_REMOVED lines=10> */
.L_x_177:
[----:B------:R-:W-:Y:S05]  /*5770*/  BSYNC B1 ;  /* 0x0000000000017941 */ /* 0x000fea0003800000 */
.L_x_176:
        /* <DEDUP_REMOVED lines=9> */
.L_x_179:
[----:B------:R-:W-:Y:S05]  /*5810*/  BSYNC B1 ;  /* 0x0000000000017941 */ /* 0x000fea0003800000 */
.L_x_178:
        /* <DEDUP_REMOVED lines=9> */
.L_x_181:
[----:B------:R-:W-:Y:S05]  /*58b0*/  BSYNC B1 ;  /* 0x0000000000017941 */ /* 0x000fea0003800000 */
.L_x_180:
        /* <DEDUP_REMOVED lines=10> */
.L_x_183:
[----:B------:R-:W-:Y:S05]  /*5960*/  BSYNC B1 ;  /* 0x0000000000017941 */ /* 0x000fea0003800000 */
.L_x_182:
        /* <DEDUP_REMOVED lines=10> */
.L_x_185:
[----:B------:R-:W-:Y:S05]  /*5a10*/  BSYNC B1 ;  /* 0x0000000000017941 */ /* 0x000fea0003800000 */
.L_x_184:
        /* <DEDUP_REMOVED lines=9> */
.L_x_187:
[----:B------:R-:W-:Y:S05]  /*5ab0*/  BSYNC B1 ;  /* 0x0000000000017941 */ /* 0x000fea0003800000 */
.L_x_186:
        /* <DEDUP_REMOVED lines=9> */
.L_x_189:
[----:B------:R-:W-:Y:S05]  /*5b50*/  BSYNC B1 ;  /* 0x0000000000017941 */ /* 0x000fea0003800000 */
.L_x_188:
        /* <DEDUP_REMOVED lines=10> */
.L_x_191:
[----:B------:R-:W-:Y:S05]  /*5c00*/  BSYNC B1 ;  /* 0x0000000000017941 */ /* 0x000fea0003800000 */
.L_x_190:
        /* <DEDUP_REMOVED lines=10> */
.L_x_193:
[----:B------:R-:W-:Y:S05]  /*5cb0*/  BSYNC B1 ;  /* 0x0000000000017941 */ /* 0x000fea0003800000 */
.L_x_192:
        /* <DEDUP_REMOVED lines=9> */
.L_x_195:
[----:B------:R-:W-:Y:S05]  /*5d50*/  BSYNC B1 ;  /* 0x0000000000017941 */ /* 0x000fea0003800000 */
.L_x_194:
        /* <DEDUP_REMOVED lines=9> */
.L_x_197:
[----:B------:R-:W-:Y:S05]  /*5df0*/  BSYNC B1 ;  /* 0x0000000000017941 */ /* 0x000fea0003800000 */
.L_x_196:
        /* <DEDUP_REMOVED lines=10> */
.L_x_199:
[----:B------:R-:W-:Y:S05]  /*5ea0*/  BSYNC B1 ;  /* 0x0000000000017941 */ /* 0x000fea0003800000 */
.L_x_198:
        /* <DEDUP_REMOVED lines=10> */
.L_x_201:
[----:B------:R-:W-:Y:S05]  /*5f50*/  BSYNC B1 ;  /* 0x0000000000017941 */ /* 0x000fea0003800000 */
.L_x_200:
        /* <DEDUP_REMOVED lines=9> */
.L_x_203:
[----:B------:R-:W-:Y:S05]  /*5ff0*/  BSYNC B1 ;  /* 0x0000000000017941 */ /* 0x000fea0003800000 */
.L_x_202:
        /* <DEDUP_REMOVED lines=9> */
.L_x_205:
[----:B------:R-:W-:Y:S05]  /*6090*/  BSYNC B1 ;  /* 0x0000000000017941 */ /* 0x000fea0003800000 */
.L_x_204:
        /* <DEDUP_REMOVED lines=10> */
.L_x_207:
[----:B------:R-:W-:Y:S05]  /*6140*/  BSYNC B1 ;  /* 0x0000000000017941 */ /* 0x000fea0003800000 */
.L_x_206:
        /* <DEDUP_REMOVED lines=10> */
.L_x_209:
[----:B------:R-:W-:Y:S05]  /*61f0*/  BSYNC B1 ;  /* 0x0000000000017941 */ /* 0x000fea0003800000 */
.L_x_208:
        /* <DEDUP_REMOVED lines=9> */
.L_x_211:
[----:B------:R-:W-:Y:S05]  /*6290*/  BSYNC B1 ;  /* 0x0000000000017941 */ /* 0x000fea0003800000 */
.L_x_210:
        /* <DEDUP_REMOVED lines=9> */
.L_x_213:
[----:B------:R-:W-:Y:S05]  /*6330*/  BSYNC B1 ;  /* 0x0000000000017941 */ /* 0x000fea0003800000 */
.L_x_212:
        /* <DEDUP_REMOVED lines=10> */
.L_x_215:
[----:B------:R-:W-:Y:S05]  /*63e0*/  BSYNC B1 ;  /* 0x0000000000017941 */ /* 0x000fea0003800000 */
.L_x_214:
        /* <DEDUP_REMOVED lines=10> */
.L_x_217:
[----:B------:R-:W-:Y:S05]  /*6490*/  BSYNC B1 ;  /* 0x0000000000017941 */ /* 0x000fea0003800000 */
.L_x_216:
        /* <DEDUP_REMOVED lines=9> */
.L_x_219:
[----:B------:R-:W-:Y:S05]  /*6530*/  BSYNC B1 ;  /* 0x0000000000017941 */ /* 0x000fea0003800000 */
.L_x_218:
        /* <DEDUP_REMOVED lines=9> */
.L_x_221:
[----:B------:R-:W-:Y:S05]  /*65d0*/  BSYNC B1 ;  /* 0x0000000000017941 */ /* 0x000fea0003800000 */
.L_x_220:
        /* <DEDUP_REMOVED lines=10> */
.L_x_223:
[----:B------:R-:W-:Y:S05]  /*6680*/  BSYNC B1 ;  /* 0x0000000000017941 */ /* 0x000fea0003800000 */
.L_x_222:
        /* <DEDUP_REMOVED lines=10> */
.L_x_225:
[----:B------:R-:W-:Y:S05]  /*6730*/  BSYNC B1 ;  /* 0x0000000000017941 */ /* 0x000fea0003800000 */
.L_x_224:
        /* <DEDUP_REMOVED lines=9> */
.L_x_227:
[----:B------:R-:W-:Y:S05]  /*67d0*/  BSYNC B1 ;  /* 0x0000000000017941 */ /* 0x000fea0003800000 */
.L_x_226:
        /* <DEDUP_REMOVED lines=9> */
.L_x_229:
[----:B------:R-:W-:Y:S05]  /*6870*/  BSYNC B1 ;  /* 0x0000000000017941 */ /* 0x000fea0003800000 */
.L_x_228:
        /* <DEDUP_REMOVED lines=10> */
.L_x_231:
[----:B------:R-:W-:Y:S05]  /*6920*/  BSYNC B1 ;  /* 0x0000000000017941 */ /* 0x000fea0003800000 */
.L_x_230:
        /* <DEDUP_REMOVED lines=10> */
.L_x_233:
[----:B------:R-:W-:Y:S05]  /*69d0*/  BSYNC B1 ;  /* 0x0000000000017941 */ /* 0x000fea0003800000 */
.L_x_232:
        /* <DEDUP_REMOVED lines=9> */
.L_x_235:
[----:B------:R-:W-:Y:S05]  /*6a70*/  BSYNC B1 ;  /* 0x0000000000017941 */ /* 0x000fea0003800000 */
.L_x_234:
        /* <DEDUP_REMOVED lines=9> */
.L_x_237:
[----:B------:R-:W-:Y:S05]  /*6b10*/  BSYNC B1 ;  /* 0x0000000000017941 */ /* 0x000fea0003800000 */
.L_x_236:
        /* <DEDUP_REMOVED lines=10> */
.L_x_239:
[----:B------:R-:W-:Y:S05]  /*6bc0*/  BSYNC B1 ;  /* 0x0000000000017941 */ /* 0x000fea0003800000 */
.L_x_238:
        /* <DEDUP_REMOVED lines=10> */
.L_x_241:
[----:B------:R-:W-:Y:S05]  /*6c70*/  BSYNC B1 ;  /* 0x0000000000017941 */ /* 0x000fea0003800000 */
.L_x_240:
        /* <DEDUP_REMOVED lines=9> */
.L_x_243:
[----:B------:R-:W-:Y:S05]  /*6d10*/  BSYNC B1 ;  /* 0x0000000000017941 */ /* 0x000fea0003800000 */
.L_x_242:
        /* <DEDUP_REMOVED lines=9> */
.L_x_245:
[----:B------:R-:W-:Y:S05]  /*6db0*/  BSYNC B1 ;  /* 0x0000000000017941 */ /* 0x000fea0003800000 */
.L_x_244:
        /* <DEDUP_REMOVED lines=10> */
.L_x_247:
[----:B------:R-:W-:Y:S05]  /*6e60*/  BSYNC B1 ;  /* 0x0000000000017941 */ /* 0x000fea0003800000 */
.L_x_246:
        /* <DEDUP_REMOVED lines=10> */
.L_x_249:
[----:B------:R-:W-:Y:S05]  /*6f10*/  BSYNC B1 ;  /* 0x0000000000017941 */ /* 0x000fea0003800000 */
.L_x_248:
        /* <DEDUP_REMOVED lines=9> */
.L_x_251:
[----:B------:R-:W-:Y:S05]  /*6fb0*/  BSYNC B1 ;  /* 0x0000000000017941 */ /* 0x000fea0003800000 */
.L_x_250:
        /* <DEDUP_REMOVED lines=9> */
.L_x_253:
[----:B------:R-:W-:Y:S05]  /*7050*/  BSYNC B1 ;  /* 0x0000000000017941 */ /* 0x000fea0003800000 */
.L_x_252:
        /* <DEDUP_REMOVED lines=10> */
.L_x_255:
[----:B------:R-:W-:Y:S05]  /*7100*/  BSYNC B1 ;  /* 0x0000000000017941 */ /* 0x000fea0003800000 */
.L_x_254:
        /* <DEDUP_REMOVED lines=10> */
.L_x_257:
[----:B------:R-:W-:Y:S05]  /*71b0*/  BSYNC B1 ;  /* 0x0000000000017941 */ /* 0x000fea0003800000 */
.L_x_256:
        /* <DEDUP_REMOVED lines=9> */
.L_x_259:
[----:B------:R-:W-:Y:S05]  /*7250*/  BSYNC B1 ;  /* 0x0000000000017941 */ /* 0x000fea0003800000 */
.L_x_258:
        /* <DEDUP_REMOVED lines=9> */
.L_x_261:
[----:B------:R-:W-:Y:S05]  /*72f0*/  BSYNC B1 ;  /* 0x0000000000017941 */ /* 0x000fea0003800000 */
.L_x_260:
        /* <DEDUP_REMOVED lines=10> */
.L_x_263:
[----:B------:R-:W-:Y:S05]  /*73a0*/  BSYNC B1 ;  /* 0x0000000000017941 */ /* 0x000fea0003800000 */
.L_x_262:
        /* <DEDUP_REMOVED lines=10> */
.L_x_265:
[----:B------:R-:W-:Y:S05]  /*7450*/  BSYNC B1 ;  /* 0x0000000000017941 */ /* 0x000fea0003800000 */
.L_x_264:
        /* <DEDUP_REMOVED lines=9> */
.L_x_267:
[----:B------:R-:W-:Y:S05]  /*74f0*/  BSYNC B1 ;  /* 0x0000000000017941 */ /* 0x000fea0003800000 */
.L_x_266:
        /* <DEDUP_REMOVED lines=9> */
.L_x_269:
[----:B------:R-:W-:Y:S05]  /*7590*/  BSYNC B1 ;  /* 0x0000000000017941 */ /* 0x000fea0003800000 */
.L_x_268:
        /* <DEDUP_REMOVED lines=10> */
.L_x_271:
[----:B------:R-:W-:Y:S05]  /*7640*/  BSYNC B1 ;  /* 0x0000000000017941 */ /* 0x000fea0003800000 */
.L_x_270:
        /* <DEDUP_REMOVED lines=10> */
.L_x_273:
[----:B------:R-:W-:Y:S05]  /*76f0*/  BSYNC B1 ;  /* 0x0000000000017941 */ /* 0x000fea0003800000 */
.L_x_272:
        /* <DEDUP_REMOVED lines=9> */
.L_x_275:
[----:B------:R-:W-:Y:S05]  /*7790*/  BSYNC B1 ;  /* 0x0000000000017941 */ /* 0x000fea0003800000 */
.L_x_274:
        /* <DEDUP_REMOVED lines=9> */
.L_x_277:
[----:B------:R-:W-:Y:S05]  /*7830*/  BSYNC B1 ;  /* 0x0000000000017941 */ /* 0x000fea0003800000 */
.L_x_276:
        /* <DEDUP_REMOVED lines=10> */
.L_x_279:
[----:B------:R-:W-:Y:S05]  /*78e0*/  BSYNC B1 ;  /* 0x0000000000017941 */ /* 0x000fea0003800000 */
.L_x_278:
        /* <DEDUP_REMOVED lines=10> */
.L_x_281:
[----:B------:R-:W-:Y:S05]  /*7990*/  BSYNC B1 ;  /* 0x0000000000017941 */ /* 0x000fea0003800000 */
.L_x_280:
[----:B-----5:R-:W-:Y:S01]  /*79a0*/  LOP3.LUT R3, R24, 0xffffe000, RZ, 0xc0, !PT ;  /* 0xffffe00018037812 */ /* 0x020fe200078ec0ff */
[----:B------:R-:W-:Y:S01]  /*79b0*/  BSSY B1, `(.L_x_282) ;  /* 0x0000008000017945 */ /* 0x000fe20003800000 */
[----:B------:R-:W-:-:S03]  /*79c0*/  ISETP.GT.AND P1, PT, R0, 0x8, P1 ;  /* 0x000000080000780c */ /* 0x000fc60000f24270 */
[----:B01--4-:R-:W-:-:S04]  /*79d0*/  FMUL R6, R3, R156 ;  /* 0x0000009c03067220 */ /* 0x013fc80000400000 */
[----:B------:R-:W-:-:S05]  /*79e0*/  FFMA R149, R149, R155, R6 ;  /* 0x0000009b95957223 */ /* 0x000fca0000000006 */
[----:B------:R-:W-:-:S05]  /*79f0*/  F2FP.TF32.F32.PACK_B R149, R149 ;  /* 0x00000095ff95723e */ /* 0x000fca00024050ff */
[----:B------:R0:W-:Y:S01]  /*7a00*/  @P3 STG.E desc[UR36][R4.64+0x3e4], R149 ;  /* 0x0003e49504003986 */ /* 0x0001e2000c101924 */
[----:B------:R-:W-:Y:S05]  /*7a10*/  @!P1 BRA `(.L_x_283) ;  /* 0x0000000000049947 */ /* 0x000fea0003800000 */
[----:B------:R1:W5:Y:S02]  /*7a20*/  LDG.E.LTC128B R24, desc[UR36][R8.64+0x3e0] ;  /* 0x0003e02408187981 */ /* 0x000364000c1e1920 */
.L_x_283:
[----:B------:R-:W-:Y:S05]  /*7a30*/  BSYNC B1 ;  /* 0x0000000000017941 */ /* 0x000fea0003800000 */
.L_x_282:
[----:B-----5:R-:W-:Y:S01]  /*7a40*/  LOP3.LUT R3, R24, 0xffffe000, RZ, 0xc0, !PT ;  /* 0xffffe00018037812 */ /* 0x020fe200078ec0ff */
[----:B0-----:R-:W-:Y:S01]  /*7a50*/  @P1 IMAD.MOV.U32 R4, RZ, RZ, R10 ;  /* 0x000000ffff041224 */ /* 0x001fe200078e000a */
[----:B------:R-:W-:Y:S01]  /*7a60*/  ISETP.GT.AND P0, PT, R0, 0x8, P0 ;  /* 0x000000080000780c */ /* 0x000fe20000704270 */
[----:B------:R-:W-:Y:S01]  /*7a70*/  @P1 IMAD.MOV.U32 R5, RZ, RZ, R11 ;  /* 0x000000ffff051224 */ /* 0x000fe200078e000b */
[----:B------:R-:W-:Y:S01]  /*7a80*/  BSSY B1, `(.L_x_284) ;  /* 0x0000007000017945 */ /* 0x000fe20003800000 */
[----:B------:R-:W-:-:S04]  /*7a90*/  FMUL R3, R3, R156 ;  /* 0x0000009c03037220 */ /* 0x000fc80000400000 */
[----:B------:R-:W-:-:S05]  /*7aa0*/  FFMA R3, R150, R155, R3 ;  /* 0x0000009b96037223 */ /* 0x000fca0000000003 */
[----:B------:R-:W-:-:S05]  /*7ab0*/  F2FP.TF32.F32.PACK_B R3, R3 ;  /* 0x00000003ff03723e */ /* 0x000fca00024050ff */
[----:B------:R0:W-:Y:S01]  /*7ac0*/  @P1 STG.E desc[UR36][R4.64+0x3e0], R3 ;  /* 0x0003e00304001986 */ /* 0x0001e2000c101924 */
[----:B------:R-:W-:Y:S05]  /*7ad0*/  @!P0 BRA `(.L_x_285) ;  /* 0x0000000000048947 */ /* 0x000fea0003800000 */
[----:B------:R4:W5:Y:S02]  /*7ae0*/  LDG.E.LTC128B R24, desc[UR36][R8.64+0x3e4] ;  /* 0x0003e42408187981 */ /* 0x000964000c1e1920 */
.L_x_285:
[----:B------:R-:W-:Y:S05]  /*7af0*/  BSYNC B1 ;  /* 0x0000000000017941 */ /* 0x000fea0003800000 */
.L_x_284:
[----:B------:R-:W-:Y:S05]  /*7b00*/  @!P0 BRA `(.L_x_286) ;  /* 0x0000002400308947 */ /* 0x000fea0003800000 */
[----:B0----5:R-:W-:-:S05]  /*7b10*/  LOP3.LUT R3, R24, 0xffffe000, RZ, 0xc0, !PT ;  /* 0xffffe00018037812 */ /* 0x021fca00078ec0ff */
[----:B------:R-:W-:-:S04]  /*7b20*/  FMUL R0, R3, R156 ;  /* 0x0000009c03007220 */ /* 0x000fc80000400000 */
[----:B------:R-:W-:-:S05]  /*7b30*/  FFMA R151, R151, R155, R0 ;  /* 0x0000009b97977223 */ /* 0x000fca0000000000 */
[----:B------:R-:W-:-:S05]  /*7b40*/  F2FP.TF32.F32.PACK_B R151, R151 ;  /* 0x00000097ff97723e */ /* 0x000fca00024050ff */
[----:B------:R0:W-:Y:S01]  /*7b50*/  STG.E desc[UR36][R10.64+0x3e4], R151 ;  /* 0x0003e4970a007986 */ /* 0x0001e2000c101924 */
[----:B------:R-:W-:Y:S05]  /*7b60*/  BRA `(.L_x_286) ;  /* 0x0000002400187947 */ /* 0x000fea0003800000 */
.L_x_33:
[----:B------:R-:W-:Y:S01]  /*7b70*/  ISETP.GT.AND P3, PT, R3, 0x1, PT ;  /* 0x000000010300780c */ /* 0x000fe20003f64270 */
[----:B------:R-:W-:Y:S01]  /*7b80*/  ULDC.64 UR4, c[0x0][0x5c0] ;  /* 0x0001700000047ab9 */ /* 0x000fe20000000a00 */
[-C--:B------:R-:W-:Y:S01]  /*7b90*/  FMUL R9, R24, R155.reuse ;  /* 0x0000009b18097220 */ /* 0x080fe20000400000 */
[----:B------:R-:W-:Y:S01]  /*7ba0*/  LEA R4, P4, R162, UR4, 0x2 ;  /* 0x00000004a2047c11 */ /* 0x000fe2000f8810ff */
[-C--:B------:R-:W-:Y:S01]  /*7bb0*/  FMUL R25, R25, R155.reuse ;  /* 0x0000009b19197220 */ /* 0x080fe20000400000 */
[----:B------:R-:W-:Y:S01]  /*7bc0*/  ISETP.GT.AND P0, PT, R0, RZ, P3 ;  /* 0x000000ff0000720c */ /* 0x000fe20001f04270 */
[-C--:B------:R-:W-:Y:S01]  /*7bd0*/  FMUL R27, R27, R155.reuse ;  /* 0x0000009b1b1b7220 */ /* 0x080fe20000400000 */
[----:B------:R-:W-:Y:S01]  /*7be0*/  LEA.HI.X R5, R162, UR5, R173, 0x2, P4 ;  /* 0x00000005a2057c11 */ /* 0x000fe2000a0f14ad */
[----:B------:R-:W-:Y:S01]  /*7bf0*/  FMUL R29, R29, R155 ;  /* 0x0000009b1d1d7220 */ /* 0x000fe20000400000 */
[----:B------:R-:W-:Y:S01]  /*7c00*/  F2FP.TF32.F32.PACK_B R9, R9 ;  /* 0x00000009ff09723e */ /* 0x000fe200024050ff */
[----:B------:R-:W-:Y:S01]  /*7c10*/  FMUL R31, R31, R155 ;  /* 0x0000009b1f1f7220 */ /* 0x000fe20000400000 */
[----:B------:R-:W-:Y:S01]  /*7c20*/  F2FP.TF32.F32.PACK_B R25, R25 ;  /* 0x00000019ff19723e */ /* 0x000fe200024050ff */
[-C--:B------:R-:W-:Y:S01]  /*7c30*/  FMUL R13, R32, R155.reuse ;  /* 0x0000009b200d7220 */ /* 0x080fe20000400000 */
[C---:B------:R-:W-:Y:S01]  /*7c40*/  SHF.L.U64.HI R7, R10.reuse, 0x5, R11 ;  /* 0x000000050a077819 */ /* 0x040fe2000001020b */
[----:B------:R0:W-:Y:S01]  /*7c50*/  @P2 STG.E desc[UR36][R4.64], R9 ;  /* 0x0000000904002986 */ /* 0x0001e2000c101924 */
[----:B------:R-:W-:Y:S01]  /*7c60*/  LEA R6, P4, R10, R4, 0x5 ;  /* 0x000000040a067211 */ /* 0x000fe200078828ff */
[-C--:B------:R-:W-:Y:S01]  /*7c70*/  FMUL R11, R26, R155.reuse ;  /* 0x0000009b1a0b7220 */ /* 0x080fe20000400000 */
[C---:B------:R-:W-:Y:S01]  /*7c80*/  ISETP.GT.AND P1, PT, R0.reuse, 0x8, P1 ;  /* 0x000000080000780c */ /* 0x040fe20000f24270 */
[----:B------:R-:W-:Y:S01]  /*7c90*/  @P0 STG.E desc[UR36][R4.64+0x4], R25 ;  /* 0x0000041904000986 */ /* 0x000fe2000c101924 */
[----:B------:R-:W-:Y:S01]  /*7ca0*/  ISETP.GT.AND P2, PT, R3, 0x8, PT ;  /* 0x000000080300780c */ /* 0x000fe20003f44270 */
[----:B------:R-:W-:Y:S01]  /*7cb0*/  IMAD.X R7, R7, 0x1, R5, P4 ;  /* 0x0000000107077824 */ /* 0x000fe200020e0605 */
[C---:B------:R-:W-:Y:S01]  /*7cc0*/  ISETP.GT.AND P3, PT, R0.reuse, 0x8, P3 ;  /* 0x000000080000780c */ /* 0x040fe20001f64270 */
[-C--:B------:R-:W-:Y:S01]  /*7cd0*/  FMUL R33, R33, R155.reuse ;  /* 0x0000009b21217220 */ /* 0x080fe20000400000 */
[----:B------:R-:W-:Y:S01]  /*7ce0*/  ISETP.GT.AND P0, PT, R3, 0x9, PT ;  /* 0x000000090300780c */ /* 0x000fe20003f04270 */
[-C--:B------:R-:W-:Y:S01]  /*7cf0*/  FMUL R35, R35, R155.reuse ;  /* 0x0000009b23237220 */ /* 0x080fe20000400000 */
[----:B------:R-:W-:Y:S01]  /*7d00*/  ISETP.GT.AND P5, PT, R0, RZ, P2 ;  /* 0x000000ff0000720c */ /* 0x000fe200017a4270 */
[-C--:B0-----:R-:W-:Y:S01]  /*7d10*/  FMUL R9, R28, R155.reuse ;  /* 0x0000009b1c097220 */ /* 0x081fe20000400000 */
[C---:B------:R-:W-:Y:S01]  /*7d20*/  ISETP.GT.AND P4, PT, R0.reuse, RZ, P0 ;  /* 0x000000ff0000720c */ /* 0x040fe20000784270 */
[----:B------:R-:W-:Y:S01]  /*7d30*/  FMUL R37, R37, R155 ;  /* 0x0000009b25257220 */ /* 0x000fe20000400000 */
[----:B------:R-:W-:Y:S01]  /*7d40*/  F2FP.TF32.F32.PACK_B R11, R11 ;  /* 0x0000000bff0b723e */ /* 0x000fe200024050ff */
[----:B------:R-:W-:Y:S01]  /*7d50*/  FMUL R39, R39, R155 ;  /* 0x0000009b27277220 */ /* 0x000fe20000400000 */
[----:B------:R-:W-:Y:S01]  /*7d60*/  F2FP.TF32.F32.PACK_B R27, R27 ;  /* 0x0000001bff1b723e */ /* 0x000fe200024050ff */
[----:B------:R-:W-:Y:S01]  /*7d70*/  FMUL R41, R41, R155 ;  /* 0x0000009b29297220 */ /* 0x000fe20000400000 */
[----:B------:R-:W-:Y:S01]  /*7d80*/  F2FP.TF32.F32.PACK_B R9, R9 ;  /* 0x00000009ff09723e */ /* 0x000fe200024050ff */
[----:B------:R0:W-:Y:S01]  /*7d90*/  @P1 STG.E desc[UR36][R6.64], R11 ;  /* 0x0000000b06001986 */ /* 0x0001e2000c101924 */
[----:B------:R-:W-:Y:S01]  /*7da0*/  F2FP.TF32.F32.PACK_B R29, R29 ;  /* 0x0000001dff1d723e */ /* 0x000fe200024050ff */
[-C--:B------:R-:W-:Y:S01]  /*7db0*/  FMUL R43, R43, R155.reuse ;  /* 0x0000009b2b2b7220 */ /* 0x080fe20000400000 */
[C---:B------:R-:W-:Y:S01]  /*7dc0*/  ISETP.GT.AND P1, PT, R3.reuse, 0x10, PT ;  /* 0x000000100300780c */ /* 0x040fe20003f24270 */
[----:B------:R-:W-:Y:S01]  /*7dd0*/  @P3 STG.E desc[UR36][R6.64+0x4], R27 ;  /* 0x0000041b06003986 */ /* 0x000fe2000c101924 */
[----:B------:R-:W-:Y:S01]  /*7de0*/  ISETP.GT.AND P3, PT, R3, 0x11, PT ;  /* 0x000000110300780c */ /* 0x000fe20003f64270 */
[-C--:B------:R-:W-:Y:S01]  /*7df0*/  FMUL R45, R45, R155.reuse ;  /* 0x0000009b2d2d7220 */ /* 0x080fe20000400000 */
[C---:B------:R-:W-:Y:S01]  /*7e00*/  ISETP.GT.AND P2, PT, R0.reuse, 0x8, P2 ;  /* 0x000000080000780c */ /* 0x040fe20001744270 */
[----:B------:R1:W-:Y:S01]  /*7e10*/  @P5 STG.E desc[UR36][R4.64+0x20], R9 ;  /* 0x0000200904005986 */ /* 0x0003e2000c101924 */
[C---:B------:R-:W-:Y:S01]  /*7e20*/  ISETP.GT.AND P0, PT, R0.reuse, 0x8, P0 ;  /* 0x000000080000780c */ /* 0x040fe20000704270 */
[-C--:B------:R-:W-:Y:S01]  /*7e30*/  FMUL R47, R47, R155.reuse ;  /* 0x0000009b2f2f7220 */ /* 0x080fe20000400000 */
[----:B------:R-:W-:Y:S01]  /*7e40*/  ISETP.GT.AND P5, PT, R0, RZ, P1 ;  /* 0x000000ff0000720c */ /* 0x000fe20000fa4270 */
[----:B------:R-:W-:Y:S01]  /*7e50*/  @P4 STG.E desc[UR36][R4.64+0x24], R29 ;  /* 0x0000241d04004986 */ /* 0x000fe2000c101924 */
[-C--:B0-----:R-:W-:Y:S01]  /*7e60*/  FMUL R11, R30, R155.reuse ;  /* 0x0000009b1e0b7220 */ /* 0x081fe20000400000 */
[----:B------:R-:W-:Y:S01]  /*7e70*/  ISETP.GT.AND P4, PT, R0, RZ, P3 ;  /* 0x000000ff0000720c */ /* 0x000fe20001f84270 */
[----:B------:R-:W-:Y:S01]  /*7e80*/  FMUL R49, R49, R155 ;  /* 0x0000009b31317220 */ /* 0x000fe20000400000 */
[----:B------:R-:W-:Y:S01]  /*7e90*/  F2FP.TF32.F32.PACK_B R31, R31 ;  /* 0x0000001fff1f723e */ /* 0x000fe200024050ff */
[----:B------:R-:W-:Y:S01]  /*7ea0*/  FMUL R51, R51, R155 ;  /* 0x0000009b33337220 */ /* 0x000fe20000400000 */
[----:B------:R-:W-:Y:S01]  /*7eb0*/  F2FP.TF32.F32.PACK_B R11, R11 ;  /* 0x0000000bff0b723e */ /* 0x000fe200024050ff */
[----:B------:R-:W-:Y:S01]  /*7ec0*/  FMUL R53, R53, R155 ;  /* 0x0000009b35357220 */ /* 0x000fe20000400000 */
[----:B------:R-:W-:Y:S01]  /*7ed0*/  F2FP.TF32.F32.PACK_B R13, R13 ;  /* 0x0000000dff0d723e */ /* 0x000fe200024050ff */
[----:B-1----:R-:W-:Y:S01]  /*7ee0*/  FMUL R9, R34, R155 ;  /* 0x0000009b22097220 */ /* 0x002fe20000400000 */
[----:B------:R-:W-:Y:S01]  /*7ef0*/  F2FP.TF32.F32.PACK_B R33, R33 ;  /* 0x00000021ff21723e */ /* 0x000fe200024050ff */
[----:B------:R0:W-:Y:S01]  /*7f00*/  @P2 STG.E desc[UR36][R6.64+0x20], R11 ;  /* 0x0000200b06002986 */ /* 0x0001e2000c101924 */
[C---:B------:R-:W-:Y:S01]  /*7f10*/  ISETP.GT.AND P1, PT, R0.reuse, 0x8, P1 ;  /* 0x000000080000780c */ /* 0x040fe20000f24270 */
[-C--:B------:R-:W-:Y:S01]  /*7f20*/  FMUL R55, R55, R155.reuse ;  /* 0x0000009b37377220 */ /* 0x080fe20000400000 */
[C---:B------:R-:W-:Y:S01]  /*7f30*/  ISETP.GT.AND P2, PT, R3.reuse, 0x19, PT ;  /* 0x000000190300780c */ /* 0x040fe20003f44270 */
[----:B------:R-:W-:Y:S01]  /*7f40*/  @P0 STG.E desc[UR36][R6.64+0x24], R31 ;  /* 0x0000241f06000986 */ /* 0x000fe2000c101924 */
[----:B------:R-:W-:Y:S01]  /*7f50*/  ISETP.GT.AND P0, PT, R3, 0x18, PT ;  /* 0x000000180300780c */ /* 0x000fe20003f04270 */
[----:B------:R-:W-:Y:S01]  /*7f60*/  FMUL R57, R57, R155 ;  /* 0x0000009b39397220 */ /* 0x000fe20000400000 */
[----:B------:R-:W-:Y:S01]  /*7f70*/  F2FP.TF32.F32.PACK_B R9, R9 ;  /* 0x00000009ff09723e */ /* 0x000fe200024050ff */
[----:B------:R1:W-:Y:S01]  /*7f80*/  @P5 STG.E desc[UR36][R4.64+0x40], R13 ;  /* 0x0000400d04005986 */ /* 0x0003e2000c101924 */
[C---:B------:R-:W-:Y:S01]  /*7f90*/  ISETP.GT.AND P5, PT, R0.reuse, RZ, P0 ;  /* 0x000000ff0000720c */ /* 0x040fe200007a4270 */
[----:B------:R-:W-:Y:S01]  /*7fa0*/  FMUL R59, R59, R155 ;  /* 0x0000009b3b3b7220 */ /* 0x000fe20000400000 */
[----:B------:R-:W-:Y:S01]  /*7fb0*/  F2FP.TF32.F32.PACK_B R35, R35 ;  /* 0x00000023ff23723e */ /* 0x000fe200024050ff */
[----:B------:R-:W-:Y:S01]  /*7fc0*/  @P4 STG.E desc[UR36][R4.64+0x44], R33 ;  /* 0x0000442104004986 */ /* 0x000fe2000c101924 */
[----:B------:R-:W-:Y:S01]  /*7fd0*/  ISETP.GT.AND P4, PT, R0, 0x8, P3 ;  /* 0x000000080000780c */ /* 0x000fe20001f84270 */
[----:B0-----:R-:W-:Y:S01]  /*7fe0*/  FMUL R11, R36, R155 ;  /* 0x0000009b240b7220 */ /* 0x001fe20000400000 */
[----:B------:R-:W-:Y:S01]  /*7ff0*/  ISETP.GT.AND P3, PT, R0, RZ, P2 ;  /* 0x000000ff0000720c */ /* 0x000fe20001764270 */
[----:B------:R0:W-:Y:S01]  /*8000*/  @P1 STG.E desc[UR36][R6.64+0x40], R9 ;  /* 0x0000400906001986 */ /* 0x0001e2000c101924 */
[----:B------:R-:W-:Y:S01]  /*8010*/  F2FP.TF32.F32.PACK_B R37, R37 ;  /* 0x00000025ff25723e */ /* 0x000fe200024050ff */
[----:B------:R-:W-:Y:S01]  /*8020*/  FMUL R61, R61, R155 ;  /* 0x0000009b3d3d7220 */ /* 0x000fe20000400000 */
[----:B------:R-:W-:Y:S01]  /*8030*/  F2FP.TF32.F32.PACK_B R11, R11 ;  /* 0x0000000bff0b723e */ /* 0x000fe200024050ff */
[-C--:B-1----:R-:W-:Y:S01]  /*8040*/  FMUL R13, R40, R155.reuse ;  /* 0x0000009b280d7220 */ /* 0x082fe20000400000 */
[----:B------:R-:W-:Y:S01]  /*8050*/  ISETP.GT.AND P1, PT, R3, 0x20, PT ;  /* 0x000000200300780c */ /* 0x000fe20003f24270 */
[-C--:B------:R-:W-:Y:S01]  /*8060*/  FMUL R63, R63, R155.reuse ;  /* 0x0000009b3f3f7220 */ /* 0x080fe20000400000 */
[C---:B------:R-:W-:Y:S01]  /*8070*/  ISETP.GT.AND P0, PT, R0.reuse, 0x8, P0 ;  /* 0x000000080000780c */ /* 0x040fe20000704270 */
[----:B------:R-:W-:Y:S01]  /*8080*/  FMUL R65, R65, R155 ;  /* 0x0000009b41417220 */ /* 0x000fe20000400000 */
[----:B------:R-:W-:Y:S01]  /*8090*/  F2FP.TF32.F32.PACK_B R39, R39 ;  /* 0x00000027ff27723e */ /* 0x000fe200024050ff */
[----:B------:R-:W-:Y:S01]  /*80a0*/  @P4 STG.E desc[UR36][R6.64+0x44], R35 ;  /* 0x0000442306004986 */ /* 0x000fe2000c101924 */
[----:B------:R-:W-:Y:S01]  /*80b0*/  ISETP.GT.AND P4, PT, R0, 0x8, P2 ;  /* 0x000000080000780c */ /* 0x000fe20001784270 */
[-C--:B0-----:R-:W-:Y:S01]  /*80c0*/  FMUL R9, R38, R155.reuse ;  /* 0x0000009b26097220 */ /* 0x081fe20000400000 */
[----:B------:R-:W-:Y:S01]  /*80d0*/  ISETP.GT.AND P2, PT, R3, 0x21, PT ;  /* 0x000000210300780c */ /* 0x000fe20003f44270 */
[----:B------:R0:W-:Y:S01]  /*80e0*/  @P5 STG.E desc[UR36][R4.64+0x60], R11 ;  /* 0x0000600b04005986 */ /* 0x0001e2000c101924 */
[C---:B------:R-:W-:Y:S01]  /*80f0*/  ISETP.GT.AND P5, PT, R0.reuse, RZ, P1 ;  /* 0x000000ff0000720c */ /* 0x040fe20000fa4270 */
[----:B------:R-:W-:Y:S01]  /*8100*/  FMUL R67, R67, R155 ;  /* 0x0000009b43437220 */ /* 0x000fe20000400000 */
[----:B------:R-:W-:Y:S01]  /*8110*/  F2FP.TF32.F32.PACK_B R9, R9 ;  /* 0x00000009ff09723e */ /* 0x000fe200024050ff */
[----:B------:R-:W-:Y:S01]  /*8120*/  @P3 STG.E desc[UR36][R4.64+0x64], R37 ;  /* 0x0000642504003986 */ /* 0x000fe2000c101924 */
[C---:B------:R-:W-:Y:S01]  /*8130*/  ISETP.GT.AND P3, PT, R0.reuse, RZ, P2 ;  /* 0x000000ff0000720c */ /* 0x040fe20001764270 */
[----:B------:R-:W-:Y:S01]  /*8140*/  FMUL R69, R69, R155 ;  /* 0x0000009b45457220 */ /* 0x000fe20000400000 */
[----:B------:R-:W-:Y:S01]  /*8150*/  F2FP.TF32.F32.PACK_B R13, R13 ;  /* 0x0000000dff0d723e */ /* 0x000fe200024050ff */
[----:B------:R1:W-:Y:S01]  /*8160*/  @P0 STG.E desc[UR36][R6.64+0x60], R9 ;  /* 0x0000600906000986 */ /* 0x0003e2000c101924 */
[----:B------:R-:W-:Y:S01]  /*8170*/  F2FP.TF32.F32.PACK_B R41, R41 ;  /* 0x00000029ff29723e */ /* 0x000fe200024050ff */
[-C--:B------:R-:W-:Y:S01]  /*8180*/  FMUL R71, R71, R155.reuse ;  /* 0x0000009b47477220 */ /* 0x080fe20000400000 */
[C---:B------:R-:W-:Y:S01]  /*8190*/  ISETP.GT.AND P0, PT, R3.reuse, 0x28, PT ;  /* 0x000000280300780c */ /* 0x040fe20003f04270 */
[----:B------:R-:W-:Y:S01]  /*81a0*/  @P4 STG.E desc[UR36][R6.64+0x64], R39 ;  /* 0x0000642706004986 */ /* 0x000fe2000c101924 */
[----:B------:R-:W-:Y:S01]  /*81b0*/  ISETP.GT.AND P1, PT, R0, 0x8, P1 ;  /* 0x000000080000780c */ /* 0x000fe20000f24270 */
[-C--:B0-----:R-:W-:Y:S01]  /*81c0*/  FMUL R11, R44, R155.reuse ;  /* 0x0000009b2c0b7220 */ /* 0x081fe20000400000 */
[C---:B------:R-:W-:Y:S01]  /*81d0*/  ISETP.GT.AND P4, PT, R0.reuse, 0x8, P2 ;  /* 0x000000080000780c */ /* 0x040fe20001784270 */
[----:B------:R0:W-:Y:S01]  /*81e0*/  @P5 STG.E desc[UR36][R4.64+0x80], R13 ;  /* 0x0000800d04005986 */ /* 0x0001e2000c101924 */
[----:B------:R-:W-:Y:S01]  /*81f0*/  ISETP.GT.AND P2, PT, R3, 0x29, PT ;  /* 0x000000290300780c */ /* 0x000fe20003f44270 */
[-C--:B------:R-:W-:Y:S01]  /*8200*/  FMUL R73, R73, R155.reuse ;  /* 0x0000009b49497220 */ /* 0x080fe20000400000 */
[----:B------:R-:W-:Y:S01]  /*8210*/  ISETP.GT.AND P5, PT, R0, RZ, P0 ;  /* 0x000000ff0000720c */ /* 0x000fe200007a4270 */
[-C--:B-1----:R-:W-:Y:S01]  /*8220*/  FMUL R9, R42, R155.reuse ;  /* 0x0000009b2a097220 */ /* 0x082fe20000400000 */
[----:B------:R-:W-:Y:S01]  /*8230*/  @P3 STG.E desc[UR36][R4.64+0x84], R41 ;  /* 0x0000842904003986 */ /* 0x000fe2000c101924 */
[----:B------:R-:W-:Y:S01]  /*8240*/  ISETP.GT.AND P3, PT, R0, RZ, P2 ;  /* 0x000000ff0000720c */ /* 0x000fe20001764270 */
[----:B------:R-:W-:Y:S01]  /*8250*/  FMUL R75, R75, R155 ;  /* 0x0000009b4b4b7220 */ /* 0x000fe20000400000 */
[----:B------:R-:W-:Y:S01]  /*8260*/  F2FP.TF32.F32.PACK_B R43, R43 ;  /* 0x0000002bff2b723e */ /* 0x000fe200024050ff */
[----:B------:R-:W-:Y:S01]  /*8270*/  FMUL R77, R77, R155 ;  /* 0x0000009b4d4d7220 */ /* 0x000fe20000400000 */
[----:B------:R-:W-:Y:S01]  /*8280*/  F2FP.TF32.F32.PACK_B R9, R9 ;  /* 0x00000009ff09723e */ /* 0x000fe200024050ff */
[----:B------:R-:W-:Y:S01]  /*8290*/  FMUL R79, R79, R155 ;  /* 0x0000009b4f4f7220 */ /* 0x000fe20000400000 */
[----:B------:R-:W-:Y:S01]  /*82a0*/  F2FP.TF32.F32.PACK_B R11, R11 ;  /* 0x0000000bff0b723e */ /* 0x000fe200024050ff */
[----:B0-----:R-:W-:Y:S01]  /*82b0*/  FMUL R13, R48, R155 ;  /* 0x0000009b300d7220 */ /* 0x001fe20000400000 */
[----:B------:R-:W-:Y:S01]  /*82c0*/  F2FP.TF32.F32.PACK_B R45, R45 ;  /* 0x0000002dff2d723e */ /* 0x000fe200024050ff */
[----:B------:R0:W-:Y:S01]  /*82d0*/  @P1 STG.E desc[UR36][R6.64+0x80], R9 ;  /* 0x0000800906001986 */ /* 0x0001e2000c101924 */
[----:B------:R-:W-:Y:S01]  /*82e0*/  ISETP.GT.AND P1, PT, R3, 0x30, PT ;  /* 0x000000300300780c */ /* 0x000fe20003f24270 */
[-C--:B------:R-:W-:Y:S01]  /*82f0*/  FMUL R81, R81, R155.reuse ;  /* 0x0000009b51517220 */ /* 0x080fe20000400000 */
[C---:B------:R-:W-:Y:S01]  /*8300*/  ISETP.GT.AND P0, PT, R0.reuse, 0x8, P0 ;  /* 0x000000080000780c */ /* 0x040fe20000704270 */
[----:B------:R-:W-:Y:S01]  /*8310*/  @P4 STG.E desc[UR36][R6.64+0x84], R43 ;  /* 0x0000842b06004986 */ /* 0x000fe2000c101924 */
[C---:B------:R-:W-:Y:S01]  /*8320*/  ISETP.GT.AND P4, PT, R0.reuse, 0x8, P2 ;  /* 0x000000080000780c */ /* 0x040fe20001784270 */
[-C--:B------:R-:W-:Y:S01]  /*8330*/  FMUL R83, R83, R155.reuse ;  /* 0x0000009b53537220 */ /* 0x080fe20000400000 */
[----:B------:R-:W-:Y:S01]  /*8340*/  ISETP.GT.AND P2, PT, R3, 0x31, PT ;  /* 0x000000310300780c */ /* 0x000fe20003f44270 */
[----:B------:R1:W-:Y:S01]  /*8350*/  @P5 STG.E desc[UR36][R4.64+0xa0], R11 ;  /* 0x0000a00b04005986 */ /* 0x0003e2000c101924 */
[----:B------:R-:W-:Y:S01]  /*8360*/  ISETP.GT.AND P5, PT, R0, RZ, P1 ;  /* 0x000000ff0000720c */ /* 0x000fe20000fa4270 */
[----:B------:R-:W-:Y:S01]  /*8370*/  FMUL R85, R85, R155 ;  /* 0x0000009b55557220 */ /* 0x000fe20000400000 */
[----:B------:R-:W-:Y:S01]  /*8380*/  F2FP.TF32.F32.PACK_B R47, R47 ;  /* 0x0000002fff2f723e */ /* 0x000fe200024050ff */
[-C--:B0-----:R-:W-:Y:S01]  /*8390*/  FMUL R9, R46, R155.reuse ;  /* 0x0000009b2e097220 */ /* 0x081fe20000400000 */
        /* <DEDUP_REMOVED lines=8> */
[-C--:B-1----:R-:W-:Y:S01]  /*8420*/  FMUL R11, R52, R155.reuse ;  /* 0x0000009b340b7220 */ /* 0x082fe20000400000 */
[C---:B------:R-:W-:Y:S01]  /*8430*/  ISETP.GT.AND P1, PT, R0.reuse, 0x8, P1 ;  /* 0x000000080000780c */ /* 0x040fe20000f24270 */
[----:B------:R0:W-:Y:S01]  /*8440*/  @P0 STG.E desc[UR36][R6.64+0xa0], R9 ;  /* 0x0000a00906000986 */ /* 0x0001e2000c101924 */
[----:B------:R-:W-:Y:S01]  /*8450*/  ISETP.GT.AND P0, PT, R3, 0x38, PT ;  /* 0x000000380300780c */ /* 0x000fe20003f04270 */
[----:B------:R-:W-:Y:S01]  /*8460*/  FMUL R93, R93, R155 ;  /* 0x0000009b5d5d7220 */ /* 0x000fe20000400000 */
[----:B------:R-:W-:Y:S01]  /*8470*/  F2FP.TF32.F32.PACK_B R51, R51 ;  /* 0x00000033ff33723e */ /* 0x000fe200024050ff */
        /* <DEDUP_REMOVED lines=10> */
[C---:B------:R-:W-:Y:S01]  /*8520*/  ISETP.GT.AND P3, PT, R0.reuse, RZ, P2 ;  /* 0x000000ff0000720c */ /* 0x040fe20001764270 */
[----:B------:R-:W-:Y:S01]  /*8530*/  FMUL R99, R99, R155 ;  /* 0x0000009b63637220 */ /* 0x000fe20000400000 */
[----:B------:R-:W-:Y:S01]  /*8540*/  F2FP.TF32.F32.PACK_B R53, R53 ;  /* 0x00000035ff35723e */ /* 0x000fe200024050ff */
[----:B------:R-:W-:Y:S01]  /*8550*/  FMUL R101, R101, R155 ;  /* 0x0000009b65657220 */ /* 0x000fe20000400000 */
[----:B------:R-:W-:Y:S01]  /*8560*/  F2FP.TF32.F32.PACK_B R9, R9 ;  /* 0x00000009ff09723e */ /* 0x000fe200024050ff */
[-C--:B------:R-:W-:Y:S01]  /*8570*/  FMUL R103, R103, R155.reuse ;  /* 0x0000009b67677220 */ /* 0x080fe20000400000 */
[----:B------:R-:W-:Y:S01]  /*8580*/  ISETP.GT.AND P0, PT, R0, 0x8, P0 ;  /* 0x000000080000780c */ /* 0x000fe20000704270 */
[----:B-1----:R-:W-:Y:S01]  /*8590*/  FMUL R13, R56, R155 ;  /* 0x0000009b380d7220 */ /* 0x002fe20000400000 */
[----:B------:R-:W-:Y:S01]  /*85a0*/  F2FP.TF32.F32.PACK_B R55, R55 ;  /* 0x00000037ff37723e */ /* 0x000fe200024050ff */
        /* <DEDUP_REMOVED lines=15> */
[-C--:B------:R-:W-:Y:S01]  /*86a0*/  FMUL R111, R111, R155.reuse ;  /* 0x0000009b6f6f7220 */ /* 0x080fe20000400000 */
[----:B------:R-:W-:Y:S01]  /*86b0*/  ISETP.GT.AND P1, PT, R0, 0x8, P1 ;  /* 0x000000080000780c */ /* 0x000fe20000f24270 */
[----:B------:R-:W-:Y:S01]  /*86c0*/  FMUL R113, R113, R155 ;  /* 0x0000009b71717220 */ /* 0x000fe20000400000 */
[----:B------:R-:W-:Y:S01]  /*86d0*/  F2FP.TF32.F32.PACK_B R9, R9 ;  /* 0x00000009ff09723e */ /* 0x000fe200024050ff */
[-C--:B------:R-:W-:Y:S01]  /*86e0*/  FMUL R115, R115, R155.reuse ;  /* 0x0000009b73737220 */ /* 0x080fe20000400000 */
[----:B-1----:R-:W-:Y:S01]  /*86f0*/  FMUL R11, R60, R155 ;  /* 0x0000009b3c0b7220 */ /* 0x002fe20000400000 */
[----:B------:R-:W-:Y:S01]  /*8700*/  F2FP.TF32.F32.PACK_B R59, R59 ;  /* 0x0000003bff3b723e */ /* 0x000fe200024050ff */
[-C--:B------:R-:W-:Y:S01]  /*8710*/  FMUL R117, R117, R155.reuse ;  /* 0x0000009b75757220 */ /* 0x080fe20000400000 */
        /* <DEDUP_REMOVED lines=58> */
[----:B0-----:R-:W-:Y:S01]  /*8ac0*/  FMUL R9, R66, R155 ;  /* 0x0000009b42097220 */ /* 0x001fe20000400000 */
[----:B------:R-:W-:Y:S01]  /*8ad0*/  @P3 STG.E desc[UR36][R4.64+0x144], R65 ;  /* 0x0001444104003986 */ /* 0x000fe2000c101924 */
[----:B------:R-:W-:-:S02]  /*8ae0*/  ISETP.GT.AND P3, PT, R0, RZ, P2 ;  /* 0x000000ff0000720c */ /* 0x000fc40001764270 */
[----:B------:R-:W-:Y:S02]  /*8af0*/  ISETP.GT.AND P0, PT, R0, 0x8, P0 ;  /* 0x000000080000780c */ /* 0x000fe40000704270 */
[----:B------:R-:W-:Y:S01]  /*8b00*/  F2FP.TF32.F32.PACK_B R9, R9 ;  /* 0x00000009ff09723e */ /* 0x000fe200024050ff */
[----:B-1----:R-:W-:Y:S01]  /*8b10*/  FMUL R13, R72, R155 ;  /* 0x0000009b480d7220 */ /* 0x002fe20000400000 */
[----:B------:R-:W-:-:S03]  /*8b20*/  F2FP.TF32.F32.PACK_B R71, R71 ;  /* 0x00000047ff47723e */ /* 0x000fc600024050ff */
[----:B------:R0:W-:Y:S01]  /*8b30*/  @P1 STG.E desc[UR36][R6.64+0x140], R9 ;  /* 0x0001400906001986 */ /* 0x0001e2000c101924 */
[C---:B------:R-:W-:Y:S02]  /*8b40*/  ISETP.GT.AND P1, PT, R3.reuse, 0x60, PT ;  /* 0x000000600300780c */ /* 0x040fe40003f24270 */
[----:B------:R-:W-:Y:S01]  /*8b50*/  F2FP.TF32.F32.PACK_B R13, R13 ;  /* 0x0000000dff0d723e */ /* 0x000fe200024050ff */
[----:B------:R-:W-:Y:S01]  /*8b60*/  @P4 STG.E desc[UR36][R6.64+0x144], R67 ;  /* 0x0001444306004986 */ /* 0x000fe2000c101924 */
[C---:B------:R-:W-:Y:S02]  /*8b70*/  ISETP.GT.AND P4, PT, R0.reuse, 0x8, P2 ;  /* 0x000000080000780c */ /* 0x040fe40001784270 */
[----:B------:R-:W-:Y:S01]  /*8b80*/  ISETP.GT.AND P2, PT, R3, 0x61, PT ;  /* 0x000000610300780c */ /* 0x000fe20003f44270 */
[----:B------:R1:W-:Y:S01]  /*8b90*/  @P5 STG.E desc[UR36][R4.64+0x160], R11 ;  /* 0x0001600b04005986 */ /* 0x0003e2000c101924 */
[----:B------:R-:W-:Y:S02]  /*8ba0*/  ISETP.GT.AND P5, PT, R0, RZ, P1 ;  /* 0x000000ff0000720c */ /* 0x000fe40000fa4270 */
        /* <DEDUP_REMOVED lines=257> */
[----:B------:R-:W-:Y:S01]  /*9bc0*/  @P3 STG.E desc[UR36][R4.64+0x364], R133 ;  /* 0x0003648504003986 */ /* 0x000fe2000c101924 */
[----:B0-----:R-:W-:Y:S01]  /*9bd0*/  FMUL R9, R134, R155 ;  /* 0x0000009b86097220 */ /* 0x001fe20000400000 */
[----:B------:R-:W-:-:S02]  /*9be0*/  ISETP.GT.AND P3, PT, R0, RZ, P2 ;  /* 0x000000ff0000720c */ /* 0x000fc40001764270 */
[----:B------:R-:W-:Y:S02]  /*9bf0*/  ISETP.GT.AND P1, PT, R0, 0x8, P1 ;  /* 0x000000080000780c */ /* 0x000fe40000f24270 */
[----:B------:R-:W-:Y:S01]  /*9c00*/  F2FP.TF32.F32.PACK_B R9, R9 ;  /* 0x00000009ff09723e */ /* 0x000fe200024050ff */
[----:B-1----:R-:W-:Y:S01]  /*9c10*/  FMUL R11, R140, R155 ;  /* 0x0000009b8c0b7220 */ /* 0x002fe20000400000 */
[----:B------:R-:W-:-:S03]  /*9c20*/  F2FP.TF32.F32.PACK_B R139, R139 ;  /* 0x0000008bff8b723e */ /* 0x000fc600024050ff */
[----:B------:R0:W-:Y:S01]  /*9c30*/  @P0 STG.E desc[UR36][R6.64+0x360], R9 ;  /* 0x0003600906000986 */ /* 0x0001e2000c101924 */
[----:B------:R-:W-:Y:S02]  /*9c40*/  F2FP.TF32.F32.PACK_B R141, R141 ;  /* 0x0000008dff8d723e */ /* 0x000fe400024050ff */
[----:B------:R-:W-:Y:S01]  /*9c50*/  F2FP.TF32.F32.PACK_B R11, R11 ;  /* 0x0000000bff0b723e */ /* 0x000fe200024050ff */
[----:B------:R-:W-:Y:S01]  /*9c60*/  @P4 STG.E desc[UR36][R6.64+0x364], R135 ;  /* 0x0003648706004986 */ /* 0x000fe2000c101924 */
[C---:B------:R-:W-:Y:S02]  /*9c70*/  ISETP.GT.AND P4, PT, R3.reuse, 0xe8, PT ;  /* 0x000000e80300780c */ /* 0x040fe40003f84270 */
[----:B------:R-:W-:Y:S01]  /*9c80*/  F2FP.TF32.F32.PACK_B R143, R143 ;  /* 0x0000008fff8f723e */ /* 0x000fe200024050ff */
[----:B------:R1:W-:Y:S01]  /*9c90*/  @P5 STG.E desc[UR36][R4.64+0x380], R13 ;  /* 0x0003800d04005986 */ /* 0x0003e2000c101924 */
[----:B------:R-:W-:Y:S02]  /*9ca0*/  ISETP.GT.AND P5, PT, R3, 0xe9, PT ;  /* 0x000000e90300780c */ /* 0x000fe40003fa4270 */
[----:B------:R-:W-:Y:S01]  /*9cb0*/  F2FP.TF32.F32.PACK_B R145, R145 ;  /* 0x00000091ff91723e */ /* 0x000fe200024050ff */
[----:B------:R-:W-:Y:S01]  /*9cc0*/  @P3 STG.E desc[UR36][R4.64+0x384], R137 ;  /* 0x0003848904003986 */ /* 0x000fe2000c101924 */
[----:B------:R-:W-:Y:S01]  /*9cd0*/  ISETP.GT.AND P3, PT, R0, 0x8, P2 ;  /* 0x000000080000780c */ /* 0x000fe20001764270 */
[----:B0-----:R-:W-:Y:S01]  /*9ce0*/  FMUL R9, R138, R155 ;  /* 0x0000009b8a097220 */ /* 0x001fe20000400000 */
[----:B------:R-:W-:-:S02]  /*9cf0*/  ISETP.GT.AND P2, PT, R0, RZ, P4 ;  /* 0x000000ff0000720c */ /* 0x000fc40002744270 */
[C---:B------:R-:W-:Y:S02]  /*9d00*/  ISETP.GT.AND P0, PT, R0.reuse, RZ, P5 ;  /* 0x000000ff0000720c */ /* 0x040fe40002f04270 */
[----:B------:R-:W-:Y:S01]  /*9d10*/  ISETP.GT.AND P4, PT, R0, 0x8, P4 ;  /* 0x000000080000780c */ /* 0x000fe20002784270 */
[----:B-1----:R-:W-:Y:S01]  /*9d20*/  FMUL R13, R142, R155 ;  /* 0x0000009b8e0d7220 */ /* 0x002fe20000400000 */
[----:B------:R-:W-:Y:S02]  /*9d30*/  ISETP.GT.AND P5, PT, R0, 0x8, P5 ;  /* 0x000000080000780c */ /* 0x000fe40002fa4270 */
[----:B------:R-:W-:Y:S02]  /*9d40*/  F2FP.TF32.F32.PACK_B R9, R9 ;  /* 0x00000009ff09723e */ /* 0x000fe400024050ff */
[----:B------:R-:W-:Y:S02]  /*9d50*/  F2FP.TF32.F32.PACK_B R13, R13 ;  /* 0x0000000dff0d723e */ /* 0x000fe400024050ff */
[----:B------:R-:W-:Y:S01]  /*9d60*/  F2FP.TF32.F32.PACK_B R147, R147 ;  /* 0x00000093ff93723e */ /* 0x000fe200024050ff */
[----:B------:R0:W-:Y:S01]  /*9d70*/  @P1 STG.E desc[UR36][R6.64+0x380], R9 ;  /* 0x0003800906001986 */ /* 0x0001e2000c101924 */
[----:B------:R-:W-:-:S02]  /*9d80*/  ISETP.GT.AND P1, PT, R3, 0xf8, PT ;  /* 0x000000f80300780c */ /* 0x000fc40003f24270 */
[----:B------:R-:W-:Y:S01]  /*9d90*/  F2FP.TF32.F32.PACK_B R149, R149 ;  /* 0x00000095ff95723e */ /* 0x000fe200024050ff */
[----:B------:R-:W-:Y:S01]  /*9da0*/  @P3 STG.E desc[UR36][R6.64+0x384], R139 ;  /* 0x0003848b06003986 */ /* 0x000fe2000c101924 */
[C---:B------:R-:W-:Y:S02]  /*9db0*/  ISETP.GT.AND P3, PT, R3.reuse, 0xf0, PT ;  /* 0x000000f00300780c */ /* 0x040fe40003f64270 */
[----:B------:R-:W-:Y:S01]  /*9dc0*/  F2FP.TF32.F32.PACK_B R151, R151 ;  /* 0x00000097ff97723e */ /* 0x000fe200024050ff */
[----:B------:R1:W-:Y:S01]  /*9dd0*/  @P2 STG.E desc[UR36][R4.64+0x3a0], R11 ;  /* 0x0003a00b04002986 */ /* 0x0003e2000c101924 */
[----:B------:R-:W-:-:S03]  /*9de0*/  ISETP.GT.AND P2, PT, R3, 0xf1, PT ;  /* 0x000000f10300780c */ /* 0x000fc60003f44270 */
[----:B------:R-:W-:Y:S01]  /*9df0*/  @P0 STG.E desc[UR36][R4.64+0x3a4], R141 ;  /* 0x0003a48d04000986 */ /* 0x000fe2000c101924 */
[----:B------:R-:W-:Y:S01]  /*9e00*/  ISETP.GT.AND P0, PT, R3, 0xf9, PT ;  /* 0x000000f90300780c */ /* 0x000fe20003f04270 */
[-C--:B------:R-:W-:Y:S01]  /*9e10*/  FMUL R3, R144, R155.reuse ;  /* 0x0000009b90037220 */ /* 0x080fe20000400000 */
[----:B0-----:R-:W-:Y:S01]  /*9e20*/  FMUL R9, R146, R155 ;  /* 0x0000009b92097220 */ /* 0x001fe20000400000 */
[----:B------:R0:W-:Y:S01]  /*9e30*/  @P4 STG.E desc[UR36][R6.64+0x3a0], R13 ;  /* 0x0003a00d06004986 */ /* 0x0001e2000c101924 */
[C---:B------:R-:W-:Y:S02]  /*9e40*/  ISETP.GT.AND P4, PT, R0.reuse, RZ, P2 ;  /* 0x000000ff0000720c */ /* 0x040fe40001784270 */
[----:B------:R-:W-:Y:S01]  /*9e50*/  F2FP.TF32.F32.PACK_B R3, R3 ;  /* 0x00000003ff03723e */ /* 0x000fe200024050ff */
[----:B------:R-:W-:Y:S01]  /*9e60*/  @P5 STG.E desc[UR36][R6.64+0x3a4], R143 ;  /* 0x0003a48f06005986 */ /* 0x000fe2000c101924 */
[----:B------:R-:W-:Y:S01]  /*9e70*/  ISETP.GT.AND P5, PT, R0, RZ, P3 ;  /* 0x000000ff0000720c */ /* 0x000fe20001fa4270 */
[----:B-1----:R-:W-:Y:S01]  /*9e80*/  FMUL R11, R148, R155 ;  /* 0x0000009b940b7220 */ /* 0x002fe20000400000 */
[----:B------:R-:W-:-:S02]  /*9e90*/  ISETP.GT.AND P3, PT, R0, 0x8, P3 ;  /* 0x000000080000780c */ /* 0x000fc40001f64270 */
[----:B------:R-:W-:Y:S02]  /*9ea0*/  ISETP.GT.AND P2, PT, R0, 0x8, P2 ;  /* 0x000000080000780c */ /* 0x000fe40001744270 */
[----:B------:R-:W-:Y:S01]  /*9eb0*/  F2FP.TF32.F32.PACK_B R9, R9 ;  /* 0x00000009ff09723e */ /* 0x000fe200024050ff */
[----:B0-----:R-:W-:Y:S01]  /*9ec0*/  FMUL R13, R150, R155 ;  /* 0x0000009b960d7220 */ /* 0x001fe20000400000 */
[----:B------:R-:W-:-:S04]  /*9ed0*/  F2FP.TF32.F32.PACK_B R11, R11 ;  /* 0x0000000bff0b723e */ /* 0x000fc800024050ff */
[----:B------:R-:W-:Y:S01]  /*9ee0*/  F2FP.TF32.F32.PACK_B R13, R13 ;  /* 0x0000000dff0d723e */ /* 0x000fe200024050ff */
[----:B------:R-:W-:Y:S01]  /*9ef0*/  @P5 STG.E desc[UR36][R4.64+0x3c0], R3 ;  /* 0x0003c00304005986 */ /* 0x000fe2000c101924 */
[C---:B------:R-:W-:Y:S02]  /*9f00*/  ISETP.GT.AND P5, PT, R0.reuse, RZ, P1 ;  /* 0x000000ff0000720c */ /* 0x040fe40000fa4270 */
[C---:B------:R-:W-:Y:S01]  /*9f10*/  ISETP.GT.AND P1, PT, R0.reuse, 0x8, P1 ;  /* 0x000000080000780c */ /* 0x040fe20000f24270 */
[----:B------:R-:W-:Y:S01]  /*9f20*/  @P4 STG.E desc[UR36][R4.64+0x3c4], R145 ;  /* 0x0003c49104004986 */ /* 0x000fe2000c101924 */
[C---:B------:R-:W-:Y:S02]  /*9f30*/  ISETP.GT.AND P4, PT, R0.reuse, RZ, P0 ;  /* 0x000000ff0000720c */ /* 0x040fe40000784270 */
[----:B------:R-:W-:Y:S01]  /*9f40*/  ISETP.GT.AND P0, PT, R0, 0x8, P0 ;  /* 0x000000080000780c */ /* 0x000fe20000704270 */
[----:B------:R-:W-:Y:S04]  /*9f50*/  @P3 STG.E desc[UR36][R6.64+0x3c0], R9 ;  /* 0x0003c00906003986 */ /* 0x000fe8000c101924 */
[----:B------:R-:W-:Y:S04]  /*9f60*/  @P2 STG.E desc[UR36][R6.64+0x3c4], R147 ;  /* 0x0003c49306002986 */ /* 0x000fe8000c101924 */
[----:B------:R-:W-:Y:S04]  /*9f70*/  @P5 STG.E desc[UR36][R4.64+0x3e0], R11 ;  /* 0x0003e00b04005986 */ /* 0x000fe8000c101924 */
[----:B------:R0:W-:Y:S02]  /*9f80*/  @P4 STG.E desc[UR36][R4.64+0x3e4], R149 ;  /* 0x0003e49504004986 */ /* 0x0001e4000c101924 */
[----:B0-----:R-:W-:-:S02]  /*9f90*/  @P1 IMAD.MOV.U32 R4, RZ, RZ, R6 ;  /* 0x000000ffff041224 */ /* 0x001fc400078e0006 */
[----:B------:R-:W-:-:S05]  /*9fa0*/  @P1 IMAD.MOV.U32 R5, RZ, RZ, R7 ;  /* 0x000000ffff051224 */ /* 0x000fca00078e0007 */
[----:B------:R0:W-:Y:S04]  /*9fb0*/  @P1 STG.E desc[UR36][R4.64+0x3e0], R13 ;  /* 0x0003e00d04001986 */ /* 0x0001e8000c101924 */
[----:B------:R0:W-:Y:S02]  /*9fc0*/  @P0 STG.E desc[UR36][R6.64+0x3e4], R151 ;  /* 0x0003e49706000986 */ /* 0x0001e4000c101924 */
.L_x_286:
[----:B------:R-:W-:Y:S05]  /*9fd0*/  BSYNC B0 ;  /* 0x0000000000007941 */ /* 0x000fea0003800000 */
.L_x_32:
[----:B------:R-:W-:Y:S01]  /*9fe0*/  ULDC UR4, c[0x0][0xc] ;  /* 0x0000030000047ab9 */ /* 0x000fe20000000800 */
[----:B------:R-:W-:Y:S01]  /*9ff0*/  ULDC UR5, c[0x0][0x10] ;  /* 0x0000040000057ab9 */ /* 0x000fe20000000800 */
[----:B0-----:R-:W0:Y:S01]  /*a000*/  LDC R3, c[0x0][0x14] ;  /* 0x00000500ff037b82 */ /* 0x001e220000000800 */
[----:B------:R-:W-:Y:S01]  /*a010*/  UIMAD.WIDE.U32 UR4, UR4, UR5, URZ ;  /* 0x00000005040472a5 */ /* 0x000fe2000f8e003f */
[----:B------:R-:W-:Y:S01]  /*a020*/  PRMT R0, RZ, 0x7610, R0 ;  /* 0x00007610ff007816 */ /* 0x000fe20000000000 */
[----:B------:R-:W-:Y:S02]  /*a030*/  IMAD.MOV.U32 R153, RZ, RZ, -0x1 ;  /* 0xffffffffff997424 */ /* 0x000fe400078e00ff */
[----:B------:R-:W-:Y:S02]  /*a040*/  IMAD.MOV.U32 R23, RZ, RZ, -0x1 ;  /* 0xffffffffff177424 */ /* 0x000fe400078e00ff */
[----:B0-----:R-:W-:-:S04]  /*a050*/  IMAD.WIDE.U32 R16, R3, UR4, R16 ;  /* 0x0000000403107c25 */ /* 0x001fc8000f8e0010 */
[----:B------:R-:W-:Y:S01]  /*a060*/  IMAD R3, R3, UR5, RZ ;  /* 0x0000000503037c24 */ /* 0x000fe2000f8e02ff */
[----:B------:R-:W-:Y:S02]  /*a070*/  ULDC.64 UR4, c[0x0][0x650] ;  /* 0x0001940000047ab9 */ /* 0x000fe40000000a00 */
[----:B------:R-:W-:Y:S01]  /*a080*/  ISETP.GE.U32.AND P0, PT, R16, UR4, PT ;  /* 0x0000000410007c0c */ /* 0x000fe2000bf06070 */
[----:B------:R-:W-:-:S05]  /*a090*/  IMAD.IADD R17, R17, 0x1, R3 ;  /* 0x0000000111117824 */ /* 0x000fca00078e0203 */
[----:B------:R-:W-:-:S13]  /*a0a0*/  ISETP.GE.U32.AND.EX P0, PT, R17, UR5, PT, P0 ;  /* 0x0000000511007c0c */ /* 0x000fda000bf06100 */
[----:B------:R-:W-:Y:S05]  /*a0b0*/  @P0 BRA `(.L_x_287) ;  /* 0x0000000400640947 */ /* 0x000fea0003800000 */
[----:B------:R-:W0:Y:S01]  /*a0c0*/  S2R R12, SR_CTAID.X ;  /* 0x00000000000c7919 */ /* 0x000e220000002500 */
[----:B---3--:R-:W3:Y:S01]  /*a0d0*/  LDC.64 R10, c[0x0][0x628] ;  /* 0x00018a00ff0a7b82 */ /* 0x008ee20000000a00 */
[----:B------:R-:W-:Y:S01]  /*a0e0*/  ULDC UR4, c[0x0][0x150] ;  /* 0x0000540000047ab9 */ /* 0x000fe20000000800 */
[----:B-12-4-:R-:W-:Y:S01]  /*a0f0*/  IMAD.MOV.U32 R8, RZ, RZ, R16 ;  /* 0x000000ffff087224 */ /* 0x016fe200078e0010 */
[----:B-----5:R-:W1:Y:S01]  /*a100*/  S2R R24, SR_CTAID.Y ;  /* 0x0000000000187919 */ /* 0x020e620000002600 */
[----:B------:R-:W-:-:S04]  /*a110*/  IMAD.MOV.U32 R9, RZ, RZ, R17 ;  /* 0x000000ffff097224 */ /* 0x000fc800078e0011 */
[----:B------:R-:W2:Y:S08]  /*a120*/  LDC R21, c[0x0][0x144] ;  /* 0x00005100ff157b82 */ /* 0x000eb00000000800 */
[----:B------:R-:W4:Y:S08]  /*a130*/  LDC R0, c[0x0][0x630] ;  /* 0x00018c00ff007b82 */ /* 0x000f300000000800 */
[----:B------:R-:W1:Y:S01]  /*a140*/  LDC.64 R14, c[0x0][0x620] ;  /* 0x00018800ff0e7b82 */ /* 0x000e620000000a00 */
[----:B---3--:R-:W-:-:S04]  /*a150*/  ISETP.NE.U32.AND P0, PT, R10, RZ, PT ;  /* 0x000000ff0a00720c */ /* 0x008fc80003f05070 */
[----:B------:R-:W-:Y:S02]  /*a160*/  ISETP.NE.AND.EX P0, PT, R11, RZ, PT, P0 ;  /* 0x000000ff0b00720c */ /* 0x000fe40003f05300 */
[----:B0-----:R-:W-:-:S05]  /*a170*/  I2FP.F32.U32 R3, R12 ;  /* 0x0000000c00037245 */ /* 0x001fca0000201000 */
[----:B------:R-:W-:-:S04]  /*a180*/  FMUL R3, R3, UR4 ;  /* 0x0000000403037c20 */ /* 0x000fc80008400000 */
[----:B------:R0:W3:Y:S02]  /*a190*/  F2I.U32.TRUNC.NTZ R20, R3 ;  /* 0x0000000300147305 */ /* 0x0000e4000020f000 */
[----:B--2-4-:R-:W-:Y:S05]  /*a1a0*/  @!P0 BRA `(.L_x_288) ;  /* 0x0000000000288947 */ /* 0x014fea0003800000 */
[----:B0-----:R-:W0:Y:S02]  /*a1b0*/  LDC R3, c[0x0][0x634] ;  /* 0x00018d00ff037b82 */ /* 0x001e240000000800 */
        /* <DEDUP_REMOVED lines=9> */
.L_x_288:
[----:B------:R-:W2:Y:S01]  /*a250*/  LDC.64 R28, c[0x0][0x640] ;  /* 0x00019000ff1c7b82 */ /* 0x000ea20000000a00 */
[-CC-:B------:R-:W-:Y:S01]  /*a260*/  SHF.R.U64 R23, R8, R0.reuse, R9.reuse ;  /* 0x0000000008177219 */ /* 0x180fe20000001209 */
[----:B---3--:R-:W-:Y:S01]  /*a270*/  IMAD.MOV R20, RZ, RZ, -R20 ;  /* 0x000000ffff147224 */ /* 0x008fe200078e0a14 */
[----:B------:R-:W-:Y:S01]  /*a280*/  SHF.R.U32.HI R0, RZ, R0, R9 ;  /* 0x00000000ff007219 */ /* 0x000fe20000011609 */
[----:B------:R-:W-:Y:S01]  /*a290*/  ULDC UR4, c[0x0][0x154] ;  /* 0x0000550000047ab9 */ /* 0x000fe20000000800 */
[----:B0-----:R-:W-:Y:S01]  /*a2a0*/  IADD3 R3, P0, RZ, -R23, RZ ;  /* 0x80000017ff037210 */ /* 0x001fe20007f1e0ff */
[----:B------:R-:W-:Y:S02]  /*a2b0*/  IMAD R21, R21, R20, R12 ;  /* 0x0000001415157224 */ /* 0x000fe400078e020c */
[----:B------:R-:W0:Y:S01]  /*a2c0*/  LDC R6, c[0x0][0x618] ;  /* 0x00018600ff067b82 */ /* 0x000e220000000800 */
[----:B------:R-:W-:Y:S02]  /*a2d0*/  IMAD.MOV.U32 R7, RZ, RZ, 0x1 ;  /* 0x00000001ff077424 */ /* 0x000fe400078e00ff */
[----:B------:R-:W-:-:S04]  /*a2e0*/  IMAD.X R5, RZ, RZ, ~R0, P0 ;  /* 0x000000ffff057224 */ /* 0x000fc800000e0e00 */
[-C--:B-1----:R-:W-:Y:S01]  /*a2f0*/  IMAD R0, R5, R14.reuse, RZ ;  /* 0x0000000e05007224 */ /* 0x082fe200078e02ff */
[----:B------:R-:W1:Y:S01]  /*a300*/  LDC R8, c[0x0][0x608] ;  /* 0x00018200ff087b82 */ /* 0x000e620000000800 */
[----:B------:R-:W-:-:S04]  /*a310*/  IMAD.WIDE.U32 R4, R3, R14, R16 ;  /* 0x0000000e03047225 */ /* 0x000fc800078e0010 */
[----:B------:R-:W-:Y:S01]  /*a320*/  IMAD R3, R3, R15, R0 ;  /* 0x0000000f03037224 */ /* 0x000fe200078e0200 */
[----:B------:R-:W-:Y:S02]  /*a330*/  I2FP.F32.U32 R0, R24 ;  /* 0x0000001800007245 */ /* 0x000fe40000201000 */
[----:B------:R-:W3:Y:S01]  /*a340*/  LDC R26, c[0x0][0x658] ;  /* 0x00019600ff1a7b82 */ /* 0x000ee20000000800 */
[----:B------:R-:W-:Y:S01]  /*a350*/  IMAD.IADD R3, R5, 0x1, R3 ;  /* 0x0000000105037824 */ /* 0x000fe200078e0203 */
[----:B--2---:R-:W-:Y:S01]  /*a360*/  ISETP.NE.U32.AND P0, PT, R28, RZ, PT ;  /* 0x000000ff1c00720c */ /* 0x004fe20003f05070 */
[----:B------:R-:W-:Y:S01]  /*a370*/  FMUL R0, R0, UR4 ;  /* 0x0000000400007c20 */ /* 0x000fe20008400000 */
[----:B------:R-:W-:Y:S02]  /*a380*/  IMAD.MOV.U32 R5, RZ, RZ, -0x1 ;  /* 0xffffffffff057424 */ /* 0x000fe400078e00ff */
[----:B------:R-:W-:Y:S01]  /*a390*/  ISETP.NE.AND.EX P0, PT, R29, RZ, PT, P0 ;  /* 0x000000ff1d00720c */ /* 0x000fe20003f05300 */
[----:B------:R2:W4:Y:S01]  /*a3a0*/  F2I.U32.TRUNC.NTZ R13, R0 ;  /* 0x00000000000d7305 */ /* 0x000522000020f000 */
[----:B------:R-:W2:Y:S01]  /*a3b0*/  LDC R15, c[0x0][0x148] ;  /* 0x00005200ff0f7b82 */ /* 0x000ea20000000800 */
[----:B0-----:R-:W-:-:S02]  /*a3c0*/  SHF.R.U64 R12, R4, R6, R3 ;  /* 0x00000006040c7219 */ /* 0x001fc40000001203 */
[----:B------:R-:W-:-:S05]  /*a3d0*/  SHF.R.U32.HI R3, RZ, R6, R3 ;  /* 0x00000006ff037219 */ /* 0x000fca0000011603 */
[----:B------:R-:W0:Y:S01]  /*a3e0*/  LDC R20, c[0x0][0x600] ;  /* 0x00018000ff147b82 */ /* 0x000e220000000800 */
[-CC-:B-1----:R-:W-:Y:S02]  /*a3f0*/  SHF.R.U64 R10, R12, R8.reuse, R3.reuse ;  /* 0x000000080c0a7219 */ /* 0x182fe40000001203 */
[----:B------:R-:W-:-:S05]  /*a400*/  SHF.R.U32.HI R3, RZ, R8, R3 ;  /* 0x00000008ff037219 */ /* 0x000fca0000011603 */
[----:B------:R-:W1:Y:S01]  /*a410*/  LDC R27, c[0x0][0x648] ;  /* 0x00019200ff1b7b82 */ /* 0x000e620000000800 */
[-C--:B---3--:R-:W-:Y:S02]  /*a420*/  SHF.L.U32 R4, R5, R26.reuse, RZ ;  /* 0x0000001a05047219 */ /* 0x088fe400000006ff */
[--C-:B------:R-:W-:Y:S02]  /*a430*/  SHF.R.U64 R14, R10, R26, R3.reuse ;  /* 0x0000001a0a0e7219 */ /* 0x100fe40000001203 */
[----:B------:R-:W-:Y:S02]  /*a440*/  LOP3.LUT R25, RZ, R4, RZ, 0x33, !PT ;  /* 0x00000004ff197212 */ /* 0x000fe400078e33ff */
[-C--:B------:R-:W-:Y:S01]  /*a450*/  SHF.R.U32.HI R5, RZ, R26.reuse, R3 ;  /* 0x0000001aff057219 */ /* 0x080fe20000011603 */
[----:B------:R-:W3:Y:S01]  /*a460*/  LDC R30, c[0x0][0x638] ;  /* 0x00018e00ff1e7b82 */ /* 0x000ee20000000800 */
[----:B------:R-:W-:Y:S01]  /*a470*/  SHF.L.U32 R154, R7, R26, RZ ;  /* 0x0000001a079a7219 */ /* 0x000fe200000006ff */
[----:B------:R-:W-:-:S06]  /*a480*/  IMAD.MOV.U32 R4, RZ, RZ, R14 ;  /* 0x000000ffff047224 */ /* 0x000fcc00078e000e */
[----:B------:R-:W0:Y:S01]  /*a490*/  LDC R31, c[0x0][0x610] ;  /* 0x00018400ff1f7b82 */ /* 0x000e220000000800 */
[----:B----4-:R-:W-:Y:S05]  /*a4a0*/  @!P0 BRA `(.L_x_289) ;  /* 0x0000000000288947 */ /* 0x010fea0003800000 */
        /* <DEDUP_REMOVED lines=10> */
.L_x_289:
[----:B------:R-:W-:Y:S01]  /*a550*/  ISETP.NE.AND P0, PT, R2, 0x1, PT ;  /* 0x000000010200780c */ /* 0x000fe20003f05270 */
[----:B0-----:R-:W-:Y:S01]  /*a560*/  VIADD R7, R20, 0xffffffff ;  /* 0xffffffff14077836 */ /* 0x001fe20000000000 */
[----:B-12---:R-:W-:Y:S01]  /*a570*/  SHF.R.U64 R0, R4, R27, R5 ;  /* 0x0000001b04007219 */ /* 0x006fe20000001205 */
[----:B------:R-:W-:Y:S01]  /*a580*/  IMAD.MOV R13, RZ, RZ, -R13 ;  /* 0x000000ffff0d7224 */ /* 0x000fe200078e0a0d */
[----:B------:R-:W-:Y:S01]  /*a590*/  LOP3.LUT R5, R10, R25, RZ, 0xc0, !PT ;  /* 0x000000190a057212 */ /* 0x000fe200078ec0ff */
[----:B------:R-:W-:Y:S02]  /*a5a0*/  IMAD.MOV.U32 R4, RZ, RZ, 0x1 ;  /* 0x00000001ff047424 */ /* 0x000fe400078e00ff */
[----:B------:R-:W-:Y:S02]  /*a5b0*/  IMAD.MOV R3, RZ, RZ, -R0 ;  /* 0x000000ffff037224 */ /* 0x000fe400078e0a00 */
[----:B------:R-:W-:Y:S01]  /*a5c0*/  IMAD R154, R154, R0, R5 ;  /* 0x000000009a9a7224 */ /* 0x000fe200078e0205 */
[----:B------:R-:W-:Y:S01]  /*a5d0*/  LOP3.LUT R5, R12, R7, RZ, 0xc0, !PT ;  /* 0x000000070c057212 */ /* 0x000fe200078ec0ff */
[----:B---3--:R-:W-:-:S02]  /*a5e0*/  IMAD R0, R3, R30, R14 ;  /* 0x0000001e03007224 */ /* 0x008fc400078e020e */
[----:B------:R-:W-:Y:S02]  /*a5f0*/  @P0 IMAD R21, R15, R13, R24 ;  /* 0x0000000d0f150224 */ /* 0x000fe400078e0218 */
[----:B------:R-:W-:Y:S01]  /*a600*/  IMAD R3, R0, R20, R5 ;  /* 0x0000001400037224 */ /* 0x000fe200078e0205 */
[----:B------:R-:W-:Y:S01]  /*a610*/  PRMT R0, R4, 0x7610, R0 ;  /* 0x0000761004007816 */ /* 0x000fe20000000000 */
[----:B------:R-:W-:-:S05]  /*a620*/  IMAD R154, R154, R31, R21 ;  /* 0x0000001f9a9a7224 */ /* 0x000fca00078e0215 */
[----:B------:R-:W-:Y:S02]  /*a630*/  SEL R153, R3, R154, !P0 ;  /* 0x0000009a03997207 */ /* 0x000fe40004000000 */
[----:B------:R-:W-:-:S07]  /*a640*/  SEL R154, R154, R3, !P0 ;  /* 0x000000039a9a7207 */ /* 0x000fce0004000000 */
.L_x_287:
[----:B------:R-:W-:-:S13]  /*a650*/  LOP3.LUT P0, RZ, R0, 0xff, RZ, 0xc0, !PT ;  /* 0x000000ff00ff7812 */ /* 0x000fda000780c0ff */
[----:B------:R-:W-:Y:S05]  /*a660*/  @P0 BRA `(.L_x_290) ;  /* 0xffffff6800d40947 */ /* 0x000fea000383ffff */
[----:B------:R-:W-:Y:S05]  /*a670*/  EXIT ;  /* 0x000000000000794d */ /* 0x000fea0003800000 */
.L_x_7:
[----:B0-----:R-:W-:Y:S01]  /*a680*/  ULDC.64 UR4, c[0x0][0x650] ;  /* 0x0001940000047ab9 */ /* 0x001fe20000000a00 */
        /* <DEDUP_REMOVED lines=25> */
.L_x_292:
[----:B------:R-:W0:Y:S01]  /*a820*/  LDC.64 R28, c[0x0][0x640] ;  /* 0x00019000ff1c7b82 */ /* 0x000e220000000a00 */
[-CC-:B------:R-:W-:Y:S01]  /*a830*/  SHF.R.U64 R22, R12, R6.reuse, R13.reuse ;  /* 0x000000060c167219 */ /* 0x180fe2000000120d */
[----:B------:R-:W-:Y:S01]  /*a840*/  IMAD.MOV.U32 R30, RZ, RZ, 0x1 ;  /* 0x00000001ff1e7424 */ /* 0x000fe200078e00ff */
[----:B------:R-:W-:Y:S02]  /*a850*/  SHF.R.U32.HI R6, RZ, R6, R13 ;  /* 0x00000006ff067219 */ /* 0x000fe4000001160d */
        /* <DEDUP_REMOVED lines=8> */
[----:B------:R-:W-:Y:S01]  /*a8e0*/  IMAD.IADD R9, R9, 0x1, R11 ;  /* 0x0000000109097824 */ /* 0x000fe200078e020b */
[----:B0-----:R-:W-:-:S04]  /*a8f0*/  ISETP.NE.U32.AND P0, PT, R28, RZ, PT ;  /* 0x000000ff1c00720c */ /* 0x001fc80003f05070 */
[----:B------:R-:W-:Y:S02]  /*a900*/  ISETP.NE.AND.EX P0, PT, R29, RZ, PT, P0 ;  /* 0x000000ff1d00720c */ /* 0x000fe40003f05300 */
[----:B------:R-:W0:Y:S01]  /*a910*/  LDC R20, c[0x0][0x600] ;  /* 0x00018000ff147b82 */ /* 0x000e220000000800 */
[-CC-:B-1----:R-:W-:Y:S01]  /*a920*/  SHF.R.U64 R14, R8, R10.reuse, R9.reuse ;  /* 0x0000000a080e7219 */ /* 0x182fe20000001209 */
[----:B------:R-:W-:Y:S01]  /*a930*/  IMAD.MOV.U32 R8, RZ, RZ, -0x1 ;  /* 0xffffffffff087424 */ /* 0x000fe200078e00ff */
[----:B------:R-:W-:-:S05]  /*a940*/  SHF.R.U32.HI R9, RZ, R10, R9 ;  /* 0x0000000aff097219 */ /* 0x000fca0000011609 */
[----:B------:R-:W1:Y:S01]  /*a950*/  LDC R26, c[0x0][0x648] ;  /* 0x00019200ff1a7b82 */ /* 0x000e620000000800 */
[-CC-:B--2---:R-:W-:Y:S02]  /*a960*/  SHF.R.U64 R21, R14, R12.reuse, R9.reuse ;  /* 0x0000000c0e157219 */ /* 0x184fe40000001209 */
[----:B------:R-:W-:-:S05]  /*a970*/  SHF.R.U32.HI R6, RZ, R12, R9 ;  /* 0x0000000cff067219 */ /* 0x000fca0000011609 */
[----:B------:R-:W2:Y:S01]  /*a980*/  LDC R27, c[0x0][0x638] ;  /* 0x00018e00ff1b7b82 */ /* 0x000ea20000000800 */
[-C--:B---3--:R-:W-:Y:S02]  /*a990*/  SHF.L.U32 R8, R8, R25.reuse, RZ ;  /* 0x0000001908087219 */ /* 0x088fe400000006ff */
[-CC-:B------:R-:W-:Y:S02]  /*a9a0*/  SHF.R.U64 R23, R21, R25.reuse, R6.reuse ;  /* 0x0000001915177219 */ /* 0x180fe40000001206 */
[----:B------:R-:W-:Y:S02]  /*a9b0*/  LOP3.LUT R32, RZ, R8, RZ, 0x33, !PT ;  /* 0x00000008ff207212 */ /* 0x000fe400078e33ff */
[----:B------:R-:W-:Y:S01]  /*a9c0*/  SHF.R.U32.HI R9, RZ, R25, R6 ;  /* 0x00000019ff097219 */ /* 0x000fe20000011606 */
[----:B------:R-:W3:Y:S01]  /*a9d0*/  LDC R31, c[0x0][0x610] ;  /* 0x00018400ff1f7b82 */ /* 0x000ee20000000800 */
[----:B------:R-:W-:Y:S01]  /*a9e0*/  IMAD.MOV.U32 R8, RZ, RZ, R23 ;  /* 0x000000ffff087224 */ /* 0x000fe200078e0017 */
[----:B------:R-:W-:Y:S06]  /*a9f0*/  @!P0 BRA `(.L_x_293) ;  /* 0x0000000000288947 */ /* 0x000fec0003800000 */
        /* <DEDUP_REMOVED lines=10> */
.L_x_293:
[----:B------:R-:W-:Y:S02]  /*aaa0*/  ISETP.NE.AND P0, PT, R2, 0x1, PT ;  /* 0x000000010200780c */ /* 0x000fe40003f05270 */
[----:B-1----:R-:W-:Y:S01]  /*aab0*/  SHF.R.U64 R6, R8, R26, R9 ;  /* 0x0000001a08067219 */ /* 0x002fe20000001209 */
[----:B0-----:R-:W-:Y:S01]  /*aac0*/  VIADD R9, R20, 0xffffffff ;  /* 0xffffffff14097836 */ /* 0x001fe20000000000 */
[----:B------:R-:W-:Y:S02]  /*aad0*/  SHF.L.U32 R30, R30, R25, RZ ;  /* 0x000000191e1e7219 */ /* 0x000fe400000006ff */
[----:B------:R-:W-:Y:S01]  /*aae0*/  LOP3.LUT R5, R21, R32, RZ, 0xc0, !PT ;  /* 0x0000002015057212 */ /* 0x000fe200078ec0ff */
[----:B------:R-:W-:-:S04]  /*aaf0*/  IMAD.MOV R8, RZ, RZ, -R6 ;  /* 0x000000ffff087224 */ /* 0x000fc800078e0a06 */
[----:B------:R-:W-:Y:S01]  /*ab00*/  IMAD R6, R30, R6, R5 ;  /* 0x000000061e067224 */ /* 0x000fe200078e0205 */
[----:B------:R-:W-:Y:S01]  /*ab10*/  LOP3.LUT R5, R14, R9, RZ, 0xc0, !PT ;  /* 0x000000090e057212 */ /* 0x000fe200078ec0ff */
[----:B------:R-:W-:Y:S02]  /*ab20*/  @P0 IMAD R3, R7, R24, R4 ;  /* 0x0000001807030224 */ /* 0x000fe400078e0204 */
[----:B--2---:R-:W-:Y:S02]  /*ab30*/  IMAD R4, R8, R27, R23 ;  /* 0x0000001b08047224 */ /* 0x004fe400078e0217 */
[----:B---3--:R-:W-:Y:S02]  /*ab40*/  IMAD R3, R6, R31, R3 ;  /* 0x0000001f06037224 */ /* 0x008fe400078e0203 */
[----:B------:R-:W-:Y:S02]  /*ab50*/  IMAD R4, R4, R20, R5 ;  /* 0x0000001404047224 */ /* 0x000fe400078e0205 */
[----:B------:R-:W-:-:S02]  /*ab60*/  IMAD.MOV.U32 R8, RZ, RZ, 0x1 ;  /* 0x00000001ff087424 */ /* 0x000fc400078e00ff */
[----:B------:R-:W-:Y:S01]  /*ab70*/  IMAD.MOV.U32 R6, RZ, RZ, R22 ;  /* 0x000000ffff067224 */ /* 0x000fe200078e0016 */
[----:B------:R-:W-:Y:S02]  /*ab80*/  SEL R21, R4, R3, !P0 ;  /* 0x0000000304157207 */ /* 0x000fe40004000000 */
[----:B------:R-:W-:-:S07]  /*ab90*/  SEL R20, R3, R4, !P0 ;  /* 0x0000000403147207 */ /* 0x000fce0004000000 */
.L_x_291:
[----:B------:R-:W-:-:S08]  /*aba0*/  NOP ;  /* 0x0000000000007918 */ /* 0x000fd00000000000 */
[----:B------:R-:W0:-:S00]  /*abb0*/  USETMAXREG.DEALLOC.CTAPOOL 0x28 ;  /* 0x00000028000079c8 */ /* 0x000e0000080e0500 */
[----:B0-----:R-:W-:-:S13]  /*abc0*/  ISETP.NE.AND P0, PT, R0, RZ, PT ;  /* 0x000000ff0000720c */ /* 0x001fda0003f05270 */
[----:B------:R-:W-:Y:S05]  /*abd0*/  @P0 EXIT ;  /* 0x000000000000094d */ /* 0x000fea0003800000 */
[----:B------:R-:W-:Y:S01]  /*abe0*/  LOP3.LUT P0, RZ, R8, 0xff, RZ, 0xc0, !PT ;  /* 0x000000ff08ff7812 */ /* 0x000fe2000780c0ff */
[----:B------:R-:W-:Y:S02]  /*abf0*/  IMAD.MOV.U32 R0, RZ, RZ, 0x1 ;  /* 0x00000001ff007424 */ /* 0x000fe400078e00ff */
[----:B------:R-:W-:-:S10]  /*ac00*/  IMAD.MOV.U32 R3, RZ, RZ, RZ ;  /* 0x000000ffff037224 */ /* 0x000fd400078e00ff */
[----:B------:R-:W-:Y:S05]  /*ac10*/  @!P0 BRA `(.L_x_294) ;  /* 0x0000000c00788947 */ /* 0x000fea0003800000 */
[----:B------:R-:W0:Y:S01]  /*ac20*/  LDC R0, c[0x0][0x28c] ;  /* 0x0000a300ff007b82 */ /* 0x000e220000000800 */
[----:B------:R-:W1:Y:S01]  /*ac30*/  S2R R11, SR_CgaCtaId ;  /* 0x00000000000b7919 */ /* 0x000e620000008800 */
[----:B------:R-:W-:Y:S01]  /*ac40*/  ULDC UR5, c[0x0][0x658] ;  /* 0x0001960000057ab9 */ /* 0x000fe20000000800 */
[----:B------:R-:W-:Y:S01]  /*ac50*/  UMOV UR7, 0xffffffff ;  /* 0xffffffff00077882 */ /* 0x000fe20000000000 */
[----:B------:R-:W-:Y:S01]  /*ac60*/  ULDC UR6, c[0x0][0xc] ;  /* 0x0000030000067ab9 */ /* 0x000fe20000000800 */
[----:B------:R-:W-:Y:S01]  /*ac70*/  USHF.L.U32 UR9, UR7, UR5, URZ ;  /* 0x0000000507097299 */ /* 0x000fe2000800063f */
[----:B------:R-:W-:Y:S01]  /*ac80*/  BSSY B0, `(.L_x_294) ;  /* 0x00000d7000007945 */ /* 0x000fe20003800000 */
[----:B------:R-:W-:Y:S01]  /*ac90*/  UMOV UR8, 0x1 ;  /* 0x0000000100087882 */ /* 0x000fe20000000000 */
[----:B------:R-:W-:Y:S01]  /*aca0*/  ULDC UR7, c[0x0][0x10] ;  /* 0x0000040000077ab9 */ /* 0x000fe20000000800 */
[----:B------:R-:W-:Y:S01]  /*acb0*/  USHF.L.U32 UR5, UR8, UR5, URZ ;  /* 0x0000000508057299 */ /* 0x000fe2000800063f */
[----:B------:R-:W-:Y:S01]  /*acc0*/  IMAD.MOV.U32 R9, RZ, RZ, 0x1 ;  /* 0x00000001ff097424 */ /* 0x000fe200078e00ff */
[----:B------:R-:W-:Y:S01]  /*acd0*/  UIMAD.WIDE.U32 UR6, UR6, UR7, URZ ;  /* 0x00000007060672a5 */ /* 0x000fe2000f8e003f */
[----:B------:R-:W-:Y:S01]  /*ace0*/  LOP3.LUT R13, R19, 0x2, RZ, 0xfc, !PT ;  /* 0x00000002130d7812 */ /* 0x000fe200078efcff */
[----:B------:R-:W-:Y:S01]  /*acf0*/  ULDC UR8, c[0x0][0x14] ;  /* 0x0000050000087ab9 */ /* 0x000fe20000000800 */
[----:B------:R-:W-:Y:S01]  /*ad00*/  ULDC UR4, c[0x0][0x600] ;  /* 0x0001800000047ab9 */ /* 0x000fe20000000800 */
[----:B------:R-:W-:-:S02]  /*ad10*/  UIMAD.WIDE.U32 UR30, UR6, UR8, URZ ;  /* 0x00000008061e72a5 */ /* 0x000fc4000f8e003f */
[----:B------:R-:W-:Y:S02]  /*ad20*/  UIMAD UR7, UR7, UR8, URZ ;  /* 0x00000008070772a4 */ /* 0x000fe4000f8e023f */
[----:B------:R-:W-:Y:S02]  /*ad30*/  UIADD3 UR4, UR4, -0x1, URZ ;  /* 0xffffffff04047890 */ /* 0x000fe4000fffe03f */
[----:B------:R-:W-:Y:S02]  /*ad40*/  ULOP3.LUT UR6, URZ, UR9, URZ, 0x33, !UPT ;  /* 0x000000093f067292 */ /* 0x000fe4000f8e333f */
[----:B------:R-:W-:Y:S01]  /*ad50*/  UIADD3 UR7, UR31, UR7, URZ ;  /* 0x000000071f077290 */ /* 0x000fe2000fffe03f */
[----:B0-----:R-:W-:Y:S01]  /*ad60*/  VIADD R0, R0, 0x3f ;  /* 0x0000003f00007836 */ /* 0x001fe20000000000 */
[----:B------:R-:W-:-:S04]  /*ad70*/  ULDC.64 UR38, c[0x0][0x198] ;  /* 0x0000660000267ab9 */ /* 0x000fc80000000a00 */
[----:B------:R-:W-:-:S04]  /*ad80*/  SHF.R.S32.HI R3, RZ, 0x1f, R0 ;  /* 0x0000001fff037819 */ /* 0x000fc80000011400 */
[----:B------:R-:W-:Y:S01]  /*ad90*/  LEA.HI R8, R3, R0, RZ, 0x6 ;  /* 0x0000000003087211 */ /* 0x000fe200078f30ff */
[C---:B-1----:R-:W-:Y:S02]  /*ada0*/  IMAD.SHL.U32 R10, R11.reuse, 0x80, RZ ;  /* 0x000000800b0a7824 */ /* 0x042fe400078e00ff */
[----:B------:R-:W-:Y:S01]  /*adb0*/  IMAD.SHL.U32 R11, R11, 0x1000, RZ ;  /* 0x000010000b0b7824 */ /* 0x000fe200078e00ff */
[----:B------:R-:W-:Y:S01]  /*adc0*/  SHF.R.S32.HI R8, RZ, 0x6, R8 ;  /* 0x00000006ff087819 */ /* 0x000fe20000011408 */
[----:B------:R-:W-:Y:S01]  /*add0*/  IMAD.MOV.U32 R0, RZ, RZ, 0x1 ;  /* 0x00000001ff007424 */ /* 0x000fe200078e00ff */
[----:B------:R-:W-:Y:S01]  /*ade0*/  LOP3.LUT R10, R10, 0x80, RZ, 0xc0, !PT ;  /* 0x000000800a0a7812 */ /* 0x000fe200078ec0ff */
[----:B------:R-:W-:Y:S01]  /*adf0*/  IMAD.MOV.U32 R3, RZ, RZ, RZ ;  /* 0x000000ffff037224 */ /* 0x000fe200078e00ff */
[----:B------:R-:W-:Y:S01]  /*ae00*/  LOP3.LUT R11, R11, 0x1000, RZ, 0xc0, !PT ;  /* 0x000010000b0b7812 */ /* 0x000fe200078ec0ff */
[----:B------:R-:W-:-:S07]  /*ae10*/  VIADD R12, R8, 0x1 ;  /* 0x00000001080c7836 */ /* 0x000fce0000000000 */
.L_x_305:
[----:B------:R-:W-:-:S03]  /*ae20*/  UMOV UR8, 0xffffffff ;  /* 0xffffffff00087882 */ /* 0x000fc60000000000 */
[----:B------:R-:W-:Y:S05]  /*ae30*/  BRA.DIV UR8, `(.L_x_295) ;  /* 0x0000000e08907947 */ /* 0x000fea000b800000 */
[----:B------:R-:W-:-:S13]  /*ae40*/  ELECT P6, URZ, PT ;  /* 0x00000000003f782f */ /* 0x000fda00038c0000 */
.L_x_314:
[----:B------:R-:W0:Y:S01]  /*ae50*/  LDC R4, c[0x0][0x28c] ;  /* 0x0000a300ff047b82 */ /* 0x000e220000000800 */
[----:B------:R-:W-:Y:S01]  /*ae60*/  BSSY B1, `(.L_x_296) ;  /* 0x0000044000017945 */ /* 0x000fe20003800000 */
[----:B0-----:R-:W-:-:S13]  /*ae70*/  ISETP.LT.OR P6, PT, R4, 0x1, !P6 ;  /* 0x000000010400780c */ /* 0x001fda00077c1670 */
[----:B------:R-:W-:Y:S05]  /*ae80*/  @P6 BRA `(.L_x_297) ;  /* 0x0000000400046947 */ /* 0x000fea0003800000 */
[----:B------:R-:W-:Y:S02]  /*ae90*/  IMAD.SHL.U32 R22, R20, 0x80, RZ ;  /* 0x0000008014167824 */ /* 0x000fe400078e00ff */
[----:B------:R-:W-:Y:S02]  /*aea0*/  IMAD R21, R21, 0x100, R10 ;  /* 0x0000010015157824 */ /* 0x000fe400078e020a */
[----:B------:R-:W-:Y:S02]  /*aeb0*/  IMAD.MOV.U32 R24, RZ, RZ, RZ ;  /* 0x000000ffff187224 */ /* 0x000fe400078e00ff */
[----:B------:R-:W-:Y:S02]  /*aec0*/  IMAD.MOV.U32 R4, RZ, RZ, R12 ;  /* 0x000000ffff047224 */ /* 0x000fe400078e000c */
[----:B------:R-:W-:Y:S02]  /*aed0*/  IMAD.MOV.U32 R5, RZ, RZ, R0 ;  /* 0x000000ffff057224 */ /* 0x000fe400078e0000 */
[----:B------:R-:W-:-:S07]  /*aee0*/  IMAD.MOV.U32 R14, RZ, RZ, R3 ;  /* 0x000000ffff0e7224 */ /* 0x000fce00078e0003 */
.L_x_300:
[----:B------:R-:W0:Y:S01]  /*aef0*/  S2R R20, SR_CgaCtaId ;  /* 0x0000000000147919 */ /* 0x000e220000008800 */
[----:B------:R-:W-:Y:S02]  /*af00*/  MOV R7, 0x400 ;  /* 0x0000040000077802 */ /* 0x000fe40000000f00 */
[----:B------:R-:W-:-:S13]  /*af10*/  LOP3.LUT P1, RZ, R18, 0x7f, RZ, 0xc0, !PT ;  /* 0x0000007f12ff7812 */ /* 0x000fda000782c0ff */
[----:B------:R-:W1:Y:S01]  /*af20*/  @!P1 LDC R15, c[0x0][0x500] ;  /* 0x00014000ff0f9b82 */ /* 0x000e620000000800 */
[----:B0-----:R-:W-:Y:S02]  /*af30*/  LEA R23, R20, R7, 0x18 ;  /* 0x0000000714177211 */ /* 0x001fe400078ec0ff */
[----:B------:R-:W-:-:S03]  /*af40*/  SHF.L.U32 R7, R5, 0x1f, RZ ;  /* 0x0000001f05077819 */ /* 0x000fc600000006ff */
[----:B------:R-:W-:-:S04]  /*af50*/  IMAD R20, R14, 0x8, R23 ;  /* 0x000000080e147824 */ /* 0x000fc800078e0217 */
[----:B------:R-:W0:Y:S02]  /*af60*/  SYNCS.PHASECHK.TRANS64.TRYWAIT P0, [R20+URZ+0x10], R7 ;  /* 0x00001007140075a7 */ /* 0x000e24000800017f */
[----:B01----:R-:W-:Y:S05]  /*af70*/  @!P0 BRA `(.L_x_298) ;  /* 0x0000000c00608947 */ /* 0x003fea0003800000 */
.L_x_315:
[----:B0-----:R-:W-:Y:S01]  /*af80*/  PRMT R7, R13, 0x9910, RZ ;  /* 0x000099100d077816 */ /* 0x001fe200000000ff */
[----:B------:R0:W-:Y:S03]  /*af90*/  @!P1 SYNCS.ARRIVE.TRANS64 RZ, [R20+URZ], R15 ;  /* 0x0000000f14ff99a7 */ /* 0x0001e6000800003f */
[----:B------:R-:W-:-:S13]  /*afa0*/  ISETP.NE.AND P0, PT, R7, 0x2, PT ;  /* 0x000000020700780c */ /* 0x000fda0003f05270 */
[----:B0-----:R-:W-:Y:S05]  /*afb0*/  @P0 BRA `(.L_x_299) ;  /* 0x0000000000040947 */ /* 0x001fea0003800000 */
[----:B------:R-:W-:Y:S01]  /*afc0*/  BPT.TRAP 0x1 ;  /* 0x000000040000795c */ /* 0x000fe20000300000 */
.L_x_299:
[----:B------:R-:W-:Y:S01]  /*afd0*/  IMAD R7, R14, 0x8000, R23 ;  /* 0x000080000e077824 */ /* 0x000fe200078e0217 */
[----:B------:R-:W-:Y:S01]  /*afe0*/  R2UR UR34, R24 ;  /* 0x00000000182272ca */ /* 0x000fe200000e0000 */
[----:B------:R-:W-:Y:S01]  /*aff0*/  VIADD R4, R4, 0xffffffff ;  /* 0xffffffff04047836 */ /* 0x000fe20000000000 */
[----:B------:R-:W-:Y:S01]  /*b000*/  R2UR UR33, R20 ;  /* 0x00000000142172ca */ /* 0x000fe200000e0000 */
[----:B------:R-:W-:Y:S01]  /*b010*/  UIADD3 UR14, UP0, UR38, 0xf0, URZ ;  /* 0x000000f0260e7890 */ /* 0x000fe2000ff1e03f */
[----:B------:R-:W-:Y:S01]  /*b020*/  R2UR UR24, R7 ;  /* 0x00000000071872ca */ /* 0x000fe200000e0000 */
[----:B------:R-:W-:Y:S01]  /*b030*/  IMAD R7, R14, 0x4000, R11 ;  /* 0x000040000e077824 */ /* 0x000fe200078e020b */
[----:B------:R-:W-:Y:S01]  /*b040*/  R2UR UR36, R6 ;  /* 0x00000000062472ca */ /* 0x000fe200000e0000 */
[----:B------:R-:W-:Y:S01]  /*b050*/  UIADD3 UR40, UP1, UR38, 0x1f0, URZ ;  /* 0x000001f026287890 */ /* 0x000fe2000ff3e03f */
[----:B------:R-:W-:Y:S01]  /*b060*/  R2UR UR35, R22 ;  /* 0x00000000162372ca */ /* 0x000fe200000e0000 */
[----:B------:R-:W-:Y:S01]  /*b070*/  IMAD R7, R7, 0x4, R23 ;  /* 0x0000000407077824 */ /* 0x000fe200078e0217 */
[----:B------:R-:W-:Y:S01]  /*b080*/  R2UR UR19, R21 ;  /* 0x00000000151372ca */ /* 0x000fe200000e0000 */
[----:B------:R-:W-:Y:S01]  /*b090*/  UIADD3.X UR15, URZ, UR39, URZ, UP0, !UPT ;  /* 0x000000273f0f7290 */ /* 0x000fe200087fe43f */
[----:B------:R-:W-:Y:S01]  /*b0a0*/  ISETP.GT.AND P1, PT, R4, 0x1, PT ;  /* 0x000000010400780c */ /* 0x000fe20003f24270 */
[----:B------:R-:W-:Y:S01]  /*b0b0*/  UIADD3 UR26, UR34, 0x20, URZ ;  /* 0x00000020221a7890 */ /* 0x000fe2000fffe03f */
[----:B------:R-:W-:Y:S01]  /*b0c0*/  R2UR UR8, R7 ;  /* 0x00000000070872ca */ /* 0x000fe200000e0000 */
[----:B------:R-:W-:Y:S01]  /*b0d0*/  UIADD3.X UR41, URZ, UR39, URZ, UP1, !UPT ;  /* 0x000000273f297290 */ /* 0x000fe20008ffe43f */
[----:B------:R-:W-:Y:S01]  /*b0e0*/  VIADD R14, R14, 0x1 ;  /* 0x000000010e0e7836 */ /* 0x000fe20000000000 */
[----:B------:R-:W-:Y:S01]  /*b0f0*/  UIADD3 UR32, UR24, 0x100, URZ ;  /* 0x0000010018207890 */ /* 0x000fe2000fffe03f */
[----:B------:R-:W-:Y:S01]  /*b100*/  VIADD R24, R24, 0x40 ;  /* 0x0000004018187836 */ /* 0x000fe20000000000 */
[----:B------:R-:W-:Y:S01]  /*b110*/  UIADD3 UR24, UR24, 0x4100, URZ ;  /* 0x0000410018187890 */ /* 0x000fe2000fffe03f */
[----:B------:R-:W-:Y:S01]  /*b120*/  UMOV UR22, 0x0 ;  /* 0x0000000000167882 */ /* 0x000fe20000000000 */
[----:B------:R-:W-:Y:S01]  /*b130*/  UMOV UR23, 0x10000000 ;  /* 0x1000000000177882 */ /* 0x000fe20000000000 */
[----:B------:R-:W-:Y:S01]  /*b140*/  ISETP.NE.AND P0, PT, R14, 0x2, PT ;  /* 0x000000020e00780c */ /* 0x000fe20003f05270 */
[----:B------:R-:W-:Y:S01]  /*b150*/  UMOV UR25, UR33 ;  /* 0x0000002100197c82 */ /* 0x000fe20008000000 */
[----:B------:R-:W-:Y:S01]  /*b160*/  UMOV UR28, UR36 ;  /* 0x00000024001c7c82 */ /* 0x000fe20008000000 */
[----:B------:R-:W-:-:S02]  /*b170*/  UMOV UR27, UR35 ;  /* 0x00000023001b7c82 */ /* 0x000fc40008000000 */
[----:B------:R-:W-:Y:S01]  /*b180*/  UIADD3 UR16, UR8, 0x10100, URZ ;  /* 0x0001010008107890 */ /* 0x000fe2000fffe03f */
[----:B------:R0:W-:Y:S01]  /*b190*/  UTMALDG.3D [UR32], [UR14], desc[UR22] ;  /* 0x000016200e0075b4 */ /* 0x0001e20008011000 */
[----:B------:R-:W-:Y:S01]  /*b1a0*/  UIADD3 UR8, UR8, 0x18100, URZ ;  /* 0x0001810008087890 */ /* 0x000fe2000fffe03f */
[----:B------:R-:W-:Y:S01]  /*b1b0*/  SEL R20, RZ, 0x1, P0 ;  /* 0x00000001ff147807 */ /* 0x000fe20000000000 */
[----:B------:R-:W-:Y:S01]  /*b1c0*/  UMOV UR13, 0x30000 ;  /* 0x00030000000d7882 */ /* 0x000fe20000000000 */
[----:B------:R-:W-:Y:S01]  /*b1d0*/  UMOV UR17, UR33 ;  /* 0x0000002100117c82 */ /* 0x000fe20008000000 */
[----:B------:R-:W-:Y:S01]  /*b1e0*/  UMOV UR18, UR34 ;  /* 0x0000002200127c82 */ /* 0x000fe20008000000 */
[----:B------:R-:W-:Y:S01]  /*b1f0*/  UMOV UR20, UR36 ;  /* 0x0000002400147c82 */ /* 0x000fe20008000000 */
[----:B------:R-:W-:Y:S01]  /*b200*/  UMOV UR9, UR33 ;  /* 0x0000002100097c82 */ /* 0x000fe20008000000 */
[----:B------:R-:W-:Y:S01]  /*b210*/  UMOV UR11, UR19 ;  /* 0x00000013000b7c82 */ /* 0x000fe20008000000 */
[----:B------:R-:W-:Y:S01]  /*b220*/  UMOV UR12, UR36 ;  /* 0x00000024000c7c82 */ /* 0x000fe20008000000 */
[----:B------:R0:W-:Y:S01]  /*b230*/  UTMALDG.3D [UR24], [UR14], desc[UR22] ;  /* 0x000016180e0075b4 */ /* 0x0001e20008011000 */
[----:B------:R-:W-:Y:S01]  /*b240*/  UMOV UR10, UR26 ;  /* 0x0000001a000a7c82 */ /* 0x000fe20008000000 */
[----:B------:R-:W-:-:S02]  /*b250*/  LOP3.LUT R5, R5, R20, RZ, 0x3c, !PT ;  /* 0x0000001405057212 */ /* 0x000fc400078e3cff */
[----:B------:R-:W-:Y:S01]  /*b260*/  SEL R14, R14, RZ, P0 ;  /* 0x000000ff0e0e7207 */ /* 0x000fe20000000000 */
[----:B------:R0:W-:Y:S01]  /*b270*/  UTMALDG.3D.MULTICAST [UR16], [UR40], UR13, desc[UR22] ;  /* 0x00001610280073b4 */ /* 0x0001e2000801180d */
[----:B------:R0:W-:Y:S02]  /*b280*/  UTMALDG.3D.MULTICAST [UR8], [UR40], UR13, desc[UR22] ;  /* 0x00001608280073b4 */ /* 0x0001e4000801180d */
[----:B0-----:R-:W-:Y:S05]  /*b290*/  @P1 BRA `(.L_x_300) ;  /* 0xfffffffc00141947 */ /* 0x001fea000383ffff */
.L_x_297:
[----:B------:R-:W-:Y:S05]  /*b2a0*/  BSYNC B1 ;  /* 0x0000000000017941 */ /* 0x000fea0003800000 */
.L_x_296:
[----:B------:R-:W-:Y:S01]  /*b2b0*/  LOP3.LUT P1, RZ, R9, 0xff, RZ, 0xc0, !PT ;  /* 0x000000ff09ff7812 */ /* 0x000fe2000782c0ff */
[----:B------:R-:W-:Y:S01]  /*b2c0*/  IMAD.IADD R3, R8, 0x1, R3 ;  /* 0x0000000108037824 */ /* 0x000fe200078e0203 */
[----:B------:R-:W-:Y:S01]  /*b2d0*/  IADD3 R16, P2, R16, UR30, RZ ;  /* 0x0000001e10107c10 */ /* 0x000fe2000ff5e0ff */
[----:B------:R-:W-:Y:S01]  /*b2e0*/  ULDC.64 UR8, c[0x0][0x650] ;  /* 0x0001940000087ab9 */ /* 0x000fe20000000a00 */
[----:B------:R-:W-:Y:S01]  /*b2f0*/  BSSY B1, `(.L_x_301) ;  /* 0x000006d000017945 */ /* 0x000fe20003800000 */
[----:B------:R-:W-:Y:S01]  /*b300*/  IMAD.MOV.U32 R20, RZ, RZ, -0x1 ;  /* 0xffffffffff147424 */ /* 0x000fe200078e00ff */
[----:B------:R-:W-:Y:S01]  /*b310*/  ISETP.GT.U32.AND P0, PT, R3, 0x1, PT ;  /* 0x000000010300780c */ /* 0x000fe20003f04070 */
[----:B------:R-:W-:Y:S01]  /*b320*/  IMAD.MOV.U32 R21, RZ, RZ, -0x1 ;  /* 0xffffffffff157424 */ /* 0x000fe200078e00ff */
[----:B------:R-:W-:Y:S02]  /*b330*/  SHF.R.U32.HI R4, RZ, 0x1, R3 ;  /* 0x00000001ff047819 */ /* 0x000fe40000011603 */
[----:B------:R-:W-:-:S02]  /*b340*/  ISETP.LT.U32.AND P0, PT, R8, 0x2, P0 ;  /* 0x000000020800780c */ /* 0x000fc40000701070 */
[----:B------:R-:W-:Y:S01]  /*b350*/  IADD3.X R17, R17, UR7, RZ, P2, !PT ;  /* 0x0000000711117c10 */ /* 0x000fe200097fe4ff */
[----:B------:R-:W0:Y:S01]  /*b360*/  @P1 S2R R6, SR_CgaCtaId ;  /* 0x0000000000061919 */ /* 0x000e220000008800 */
[----:B------:R-:W-:Y:S02]  /*b370*/  @P1 MOV R5, 0x400 ;  /* 0x0000040000051802 */ /* 0x000fe40000000f00 */
[----:B------:R-:W-:Y:S02]  /*b380*/  ISETP.GE.U32.AND P2, PT, R16, UR8, PT ;  /* 0x0000000810007c0c */ /* 0x000fe4000bf46070 */
[----:B------:R-:W-:Y:S02]  /*b390*/  LOP3.LUT R4, R4, 0x1, RZ, 0xc0, !PT ;  /* 0x0000000104047812 */ /* 0x000fe400078ec0ff */
[----:B------:R-:W-:Y:S02]  /*b3a0*/  LOP3.LUT R3, R3, 0x1, RZ, 0xc0, !PT ;  /* 0x0000000103037812 */ /* 0x000fe400078ec0ff */
[----:B------:R-:W-:-:S02]  /*b3b0*/  PRMT R9, RZ, 0x7610, R9 ;  /* 0x00007610ff097816 */ /* 0x000fc40000000009 */
[----:B0-----:R-:W-:Y:S01]  /*b3c0*/  @P1 LEA R5, R6, R5, 0x18 ;  /* 0x0000000506051211 */ /* 0x001fe200078ec0ff */
[----:B------:R-:W-:-:S03]  /*b3d0*/  IMAD.MOV.U32 R6, RZ, RZ, -0x1 ;  /* 0xffffffffff067424 */ /* 0x000fc600078e00ff */
[----:B------:R0:W-:Y:S01]  /*b3e0*/  @P1 SYNCS.ARRIVE.TRANS64.A1T0 RZ, [R5+URZ+0x38], RZ ;  /* 0x000038ff05ff19a7 */ /* 0x0001e2000810003f */
[----:B------:R-:W-:-:S04]  /*b3f0*/  ISETP.NE.U32.AND P1, PT, R4, 0x1, PT ;  /* 0x000000010400780c */ /* 0x000fc80003f25070 */
[----:B------:R-:W-:Y:S02]  /*b400*/  ISETP.GT.U32.AND P1, PT, R8, 0x1, !P1 ;  /* 0x000000010800780c */ /* 0x000fe40004f24070 */
[----:B0-----:R-:W-:Y:S02]  /*b410*/  SEL R5, RZ, 0x1, !P0 ;  /* 0x00000001ff057807 */ /* 0x001fe40004000000 */
[----:B------:R-:W-:Y:S02]  /*b420*/  ISETP.GE.U32.AND.EX P0, PT, R17, UR9, PT, P2 ;  /* 0x0000000911007c0c */ /* 0x000fe4000bf06120 */
[----:B------:R-:W-:-:S04]  /*b430*/  SEL R4, RZ, 0x1, !P1 ;  /* 0x00000001ff047807 */ /* 0x000fc80004800000 */
[----:B------:R-:W-:Y:S02]  /*b440*/  LOP3.LUT R0, R4, R0, R5, 0x96, !PT ;  /* 0x0000000004007212 */ /* 0x000fe400078e9605 */
[----:B------:R-:W-:-:S05]  /*b450*/  PRMT R4, RZ, 0x7610, R4 ;  /* 0x00007610ff047816 */ /* 0x000fca0000000004 */
[----:B------:R-:W-:Y:S05]  /*b460*/  @P0 BRA `(.L_x_302) ;  /* 0x0000000400540947 */ /* 0x000fea0003800000 */
[----:B------:R-:W0:Y:S01]  /*b470*/  S2R R15, SR_CTAID.X ;  /* 0x00000000000f7919 */ /* 0x000e220000002500 */
[----:B------:R-:W-:Y:S01]  /*b480*/  ULDC.64 UR8, c[0x0][0x628] ;  /* 0x00018a0000087ab9 */ /* 0x000fe20000000a00 */
[----:B------:R-:W-:Y:S01]  /*b490*/  ULDC UR11, c[0x0][0x630] ;  /* 0x00018c00000b7ab9 */ /* 0x000fe20000000800 */
[----:B------:R-:W-:Y:S01]  /*b4a0*/  ISETP.NE.U32.AND P0, PT, RZ, UR8, PT ;  /* 0x00000008ff007c0c */ /* 0x000fe2000bf05070 */
[----:B------:R-:W1:Y:S01]  /*b4b0*/  S2R R20, SR_CTAID.Y ;  /* 0x0000000000147919 */ /* 0x000e620000002600 */
[----:B------:R-:W-:Y:S01]  /*b4c0*/  ULDC UR12, c[0x0][0x150] ;  /* 0x00005400000c7ab9 */ /* 0x000fe20000000800 */
[----:B------:R-:W-:Y:S01]  /*b4d0*/  IMAD.MOV.U32 R4, RZ, RZ, R16 ;  /* 0x000000ffff047224 */ /* 0x000fe200078e0010 */
[----:B------:R-:W-:Y:S01]  /*b4e0*/  ISETP.NE.AND.EX P0, PT, RZ, UR9, PT, P0 ;  /* 0x00000009ff007c0c */ /* 0x000fe2000bf05300 */
[----:B------:R-:W-:Y:S01]  /*b4f0*/  IMAD.MOV.U32 R5, RZ, RZ, R17 ;  /* 0x000000ffff057224 */ /* 0x000fe200078e0011 */
[----:B0-----:R-:W-:-:S11]  /*b500*/  I2FP.F32.U32 R22, R15 ;  /* 0x0000000f00167245 */ /* 0x001fd60000201000 */
[----:B------:R-:W-:Y:S05]  /*b510*/  @!P0 BRA `(.L_x_303) ;  /* 0x0000000000288947 */ /* 0x000fea0003800000 */
[----:B------:R-:W-:Y:S02]  /*b520*/  ULDC UR10, c[0x0][0x634] ;  /* 0x00018d00000a7ab9 */ /* 0x000fe40000000800 */
[----:B------:R-:W-:-:S05]  /*b530*/  IADD3 R5, P0, R16, UR10, RZ ;  /* 0x0000000a10057c10 */ /* 0x000fca000ff1e0ff */
[----:B------:R-:W-:-:S04]  /*b540*/  IMAD.X R21, RZ, RZ, R17, P0 ;  /* 0x000000ffff157224 */ /* 0x000fc800000e0611 */
[----:B------:R-:W-:-:S04]  /*b550*/  IMAD.WIDE.U32 R6, R21, UR8, RZ ;  /* 0x0000000815067c25 */ /* 0x000fc8000f8e00ff */
[----:B------:R-:W-:-:S04]  /*b560*/  IMAD.WIDE.U32 R6, P0, R5, UR9, R6 ;  /* 0x0000000905067c25 */ /* 0x000fc8000f800006 */
[----:B------:R-:W-:-:S04]  /*b570*/  IMAD.WIDE.U32 R4, R5, UR8, RZ ;  /* 0x0000000805047c25 */ /* 0x000fc8000f8e00ff */
[----:B------:R-:W-:Y:S01]  /*b580*/  IMAD.MOV.U32 R4, RZ, RZ, R7 ;  /* 0x000000ffff047224 */ /* 0x000fe200078e0007 */
[----:B------:R-:W-:Y:S01]  /*b590*/  IADD3 RZ, P1, R5, R6, RZ ;  /* 0x0000000605ff7210 */ /* 0x000fe20007f3e0ff */
[----:B------:R-:W-:-:S04]  /*b5a0*/  IMAD.X R5, RZ, RZ, RZ, P0 ;  /* 0x000000ffff057224 */ /* 0x000fc800000e06ff */
[----:B------:R-:W-:-:S08]  /*b5b0*/  IMAD.WIDE.U32.X R4, R21, UR9, R4, P1 ;  /* 0x0000000915047c25 */ /* 0x000fd000088e0404 */
.L_x_303:
[--C-:B------:R-:W-:Y:S01]  /*b5c0*/  SHF.R.U64 R14, R4, UR11, R5.reuse ;  /* 0x0000000b040e7c19 */ /* 0x100fe20008001205 */
[----:B------:R-:W-:Y:S01]  /*b5d0*/  FMUL R22, R22, UR12 ;  /* 0x0000000c16167c20 */ /* 0x000fe20008400000 */
[----:B------:R-:W-:Y:S01]  /*b5e0*/  SHF.R.U32.HI R4, RZ, UR11, R5 ;  /* 0x0000000bff047c19 */ /* 0x000fe20008011605 */
[----:B------:R-:W0:Y:S01]  /*b5f0*/  LDC R6, c[0x0][0x144] ;  /* 0x00005100ff067b82 */ /* 0x000e220000000800 */
[----:B------:R-:W-:Y:S01]  /*b600*/  IADD3 R5, P0, RZ, -R14, RZ ;  /* 0x8000000eff057210 */ /* 0x000fe20007f1e0ff */
[----:B------:R-:W-:Y:S01]  /*b610*/  ULDC UR10, c[0x0][0x154] ;  /* 0x00005500000a7ab9 */ /* 0x000fe20000000800 */
[----:B-1----:R-:W-:Y:S01]  /*b620*/  I2FP.F32.U32 R7, R20 ;  /* 0x0000001400077245 */ /* 0x002fe20000201000 */
[----:B------:R-:W1:Y:S01]  /*b630*/  F2I.U32.TRUNC.NTZ R22, R22 ;  /* 0x0000001600167305 */ /* 0x000e62000020f000 */
[----:B------:R-:W-:Y:S01]  /*b640*/  ULDC.64 UR8, c[0x0][0x620] ;  /* 0x0001880000087ab9 */ /* 0x000fe20000000a00 */
[----:B------:R-:W-:Y:S01]  /*b650*/  IMAD.X R4, RZ, RZ, ~R4, P0 ;  /* 0x000000ffff047224 */ /* 0x000fe200000e0e04 */
[----:B------:R-:W-:Y:S01]  /*b660*/  ISETP.NE.AND P2, PT, R2, 0x1, PT ;  /* 0x000000010200780c */ /* 0x000fe20003f45270 */
[----:B------:R-:W-:Y:S01]  /*b670*/  FMUL R23, R7, UR10 ;  /* 0x0000000a07177c20 */ /* 0x000fe20008400000 */
[----:B------:R-:W2:Y:S01]  /*b680*/  LDC R25, c[0x0][0x148] ;  /* 0x00005200ff197b82 */ /* 0x000ea20000000800 */
[----:B------:R-:W-:Y:S01]  /*b690*/  IMAD R4, R4, UR8, RZ ;  /* 0x0000000804047c24 */ /* 0x000fe2000f8e02ff */
[----:B------:R-:W-:-:S02]  /*b6a0*/  ULDC.64 UR10, c[0x0][0x640] ;  /* 0x00019000000a7ab9 */ /* 0x000fc40000000a00 */
[----:B------:R-:W-:Y:S01]  /*b6b0*/  ISETP.NE.U32.AND P0, PT, RZ, UR10, PT ;  /* 0x0000000aff007c0c */ /* 0x000fe2000bf05070 */
[----:B------:R-:W3:Y:S01]  /*b6c0*/  F2I.U32.TRUNC.NTZ R23, R23 ;  /* 0x0000001700177305 */ /* 0x000ee2000020f000 */
[C---:B------:R-:W-:Y:S02]  /*b6d0*/  IMAD R7, R5.reuse, UR9, R4 ;  /* 0x0000000905077c24 */ /* 0x040fe4000f8e0204 */
[----:B------:R-:W-:Y:S01]  /*b6e0*/  IMAD.WIDE.U32 R4, R5, UR8, R16 ;  /* 0x0000000805047c25 */ /* 0x000fe2000f8e0010 */
[----:B------:R-:W-:Y:S01]  /*b6f0*/  ULDC UR8, c[0x0][0x618] ;  /* 0x0001860000087ab9 */ /* 0x000fe20000000800 */
[----:B------:R-:W-:Y:S02]  /*b700*/  ISETP.NE.AND.EX P0, PT, RZ, UR11, PT, P0 ;  /* 0x0000000bff007c0c */ /* 0x000fe4000bf05300 */
[----:B------:R-:W-:Y:S02]  /*b710*/  IMAD.IADD R5, R5, 0x1, R7 ;  /* 0x0000000105057824 */ /* 0x000fe400078e0207 */
[----:B-1----:R-:W-:-:S03]  /*b720*/  IMAD.MOV R22, RZ, RZ, -R22 ;  /* 0x000000ffff167224 */ /* 0x002fc600078e0a16 */
[----:B------:R-:W-:Y:S01]  /*b730*/  SHF.R.U64 R21, R4, UR8, R5 ;  /* 0x0000000804157c19 */ /* 0x000fe20008001205 */
[----:B0-----:R-:W-:Y:S01]  /*b740*/  IMAD R15, R6, R22, R15 ;  /* 0x00000016060f7224 */ /* 0x001fe200078e020f */
[----:B------:R-:W-:Y:S01]  /*b750*/  SHF.R.U32.HI R4, RZ, UR8, R5 ;  /* 0x00000008ff047c19 */ /* 0x000fe20008011605 */
[----:B------:R-:W-:Y:S01]  /*b760*/  ULDC UR8, c[0x0][0x608] ;  /* 0x0001820000087ab9 */ /* 0x000fe20000000800 */
[----:B---3--:R-:W-:Y:S02]  /*b770*/  IMAD.MOV R6, RZ, RZ, -R23 ;  /* 0x000000ffff067224 */ /* 0x008fe400078e0a17 */
[--C-:B------:R-:W-:Y:S02]  /*b780*/  SHF.R.U64 R22, R21, UR8, R4.reuse ;  /* 0x0000000815167c19 */ /* 0x100fe40008001204 */
[----:B------:R-:W-:Y:S01]  /*b790*/  SHF.R.U32.HI R5, RZ, UR8, R4 ;  /* 0x00000008ff057c19 */ /* 0x000fe20008011604 */
[----:B------:R-:W-:Y:S01]  /*b7a0*/  ULDC UR8, c[0x0][0x658] ;  /* 0x0001960000087ab9 */ /* 0x000fe20000000800 */
[----:B--2---:R-:W-:-:S02]  /*b7b0*/  @P2 IMAD R15, R25, R6, R20 ;  /* 0x00000006190f2224 */ /* 0x004fc400078e0214 */
[--C-:B------:R-:W-:Y:S02]  /*b7c0*/  SHF.R.U64 R20, R22, UR8, R5.reuse ;  /* 0x0000000816147c19 */ /* 0x100fe40008001205 */
[----:B------:R-:W-:-:S03]  /*b7d0*/  SHF.R.U32.HI R23, RZ, UR8, R5 ;  /* 0x00000008ff177c19 */ /* 0x000fc60008011605 */
[----:B------:R-:W-:Y:S02]  /*b7e0*/  IMAD.MOV.U32 R6, RZ, RZ, R20 ;  /* 0x000000ffff067224 */ /* 0x000fe400078e0014 */
[----:B------:R-:W-:Y:S01]  /*b7f0*/  IMAD.MOV.U32 R5, RZ, RZ, R23 ;  /* 0x000000ffff057224 */ /* 0x000fe200078e0017 */
[----:B------:R-:W-:Y:S06]  /*b800*/  @!P0 BRA `(.L_x_304) ;  /* 0x00000000002c8947 */ /* 0x000fec0003800000 */
        /* <DEDUP_REMOVED lines=9> */
[----:B------:R-:W-:-:S04]  /*b8a0*/  IMAD.WIDE.U32.X R4, R23, UR11, R4, P1 ;  /* 0x0000000b17047c25 */ /* 0x000fc800088e0404 */
[----:B------:R-:W-:-:S07]  /*b8b0*/  IMAD.MOV.U32 R6, RZ, RZ, R4 ;  /* 0x000000ffff067224 */ /* 0x000fce00078e0004 */
.L_x_304:
[----:B------:R-:W-:Y:S01]  /*b8c0*/  ULDC UR8, c[0x0][0x648] ;  /* 0x0001920000087ab9 */ /* 0x000fe20000000800 */
[----:B------:R-:W-:Y:S01]  /*b8d0*/  LOP3.LUT R4, R22, UR6, RZ, 0xc0, !PT ;  /* 0x0000000616047c12 */ /* 0x000fe2000f8ec0ff */
[----:B------:R-:W-:Y:S01]  /*b8e0*/  ULDC UR9, c[0x0][0x610] ;  /* 0x0001840000097ab9 */ /* 0x000fe20000000800 */
[----:B------:R-:W-:Y:S01]  /*b8f0*/  SHF.R.U64 R5, R6, UR8, R5 ;  /* 0x0000000806057c19 */ /* 0x000fe20008001205 */
[----:B------:R-:W-:Y:S01]  /*b900*/  ULDC UR8, c[0x0][0x638] ;  /* 0x00018e0000087ab9 */ /* 0x000fe20000000800 */
[----:B------:R-:W-:Y:S01]  /*b910*/  LOP3.LUT R21, R21, UR4, RZ, 0xc0, !PT ;  /* 0x0000000415157c12 */ /* 0x000fe2000f8ec0ff */
[----:B------:R-:W-:Y:S02]  /*b920*/  IMAD.MOV.U32 R6, RZ, RZ, R14 ;  /* 0x000000ffff067224 */ /* 0x000fe400078e000e */
[----:B------:R-:W-:Y:S02]  /*b930*/  IMAD.MOV R7, RZ, RZ, -R5 ;  /* 0x000000ffff077224 */ /* 0x000fe400078e0a05 */
[----:B------:R-:W-:-:S02]  /*b940*/  IMAD R4, R5, UR5, R4 ;  /* 0x0000000505047c24 */ /* 0x000fc4000f8e0204 */
[----:B------:R-:W-:Y:S01]  /*b950*/  IMAD R20, R7, UR8, R20 ;  /* 0x0000000807147c24 */ /* 0x000fe2000f8e0214 */
[----:B------:R-:W-:Y:S01]  /*b960*/  ULDC UR8, c[0x0][0x600] ;  /* 0x0001800000087ab9 */ /* 0x000fe20000000800 */
[----:B------:R-:W-:Y:S02]  /*b970*/  IMAD R15, R4, UR9, R15 ;  /* 0x00000009040f7c24 */ /* 0x000fe4000f8e020f */
[----:B------:R-:W-:Y:S02]  /*b980*/  IMAD R20, R20, UR8, R21 ;  /* 0x0000000814147c24 */ /* 0x000fe4000f8e0215 */
[----:B------:R-:W-:-:S03]  /*b990*/  IMAD.MOV.U32 R4, RZ, RZ, 0x1 ;  /* 0x00000001ff047424 */ /* 0x000fc600078e00ff */
[----:B------:R-:W-:Y:S02]  /*b9a0*/  SEL R21, R20, R15, !P2 ;  /* 0x0000000f14157207 */ /* 0x000fe40005000000 */
[----:B------:R-:W-:-:S07]  /*b9b0*/  SEL R20, R15, R20, !P2 ;  /* 0x000000140f147207 */ /* 0x000fce0005000000 */
.L_x_302:
[----:B------:R-:W-:Y:S05]  /*b9c0*/  BSYNC B1 ;  /* 0x0000000000017941 */ /* 0x000fea0003800000 */
.L_x_301:
[----:B------:R-:W-:-:S13]  /*b9d0*/  LOP3.LUT P0, RZ, R4, 0xff, RZ, 0xc0, !PT ;  /* 0x000000ff04ff7812 */ /* 0x000fda000780c0ff */
[----:B------:R-:W-:Y:S05]  /*b9e0*/  @P0 BRA `(.L_x_305) ;  /* 0xfffffff4000c0947 */ /* 0x000fea000383ffff */
[----:B------:R-:W-:Y:S05]  /*b9f0*/  BSYNC B0 ;  /* 0x0000000000007941 */ /* 0x000fea0003800000 */
.L_x_294:
[----:B------:R-:W-:-:S03]  /*ba00*/  UMOV UR8, 0xffffffff ;  /* 0xffffffff00087882 */ /* 0x000fc60000000000 */
[----:B------:R-:W-:Y:S05]  /*ba10*/  BRA.DIV UR8, `(.L_x_306) ;  /* 0x0000000208cc7947 */ /* 0x000fea000b800000 */
[----:B------:R-:W-:-:S13]  /*ba20*/  ELECT P6, URZ, PT ;  /* 0x00000000003f782f */ /* 0x000fda00038c0000 */
.L_x_318:
[----:B------:R-:W-:Y:S04]  /*ba30*/  BSSY B0, `(.L_x_307) ;  /* 0x0000019000007945 */ /* 0x000fe80003800000 */
[----:B------:R-:W-:Y:S05]  /*ba40*/  @!P6 BRA `(.L_x_308) ;  /* 0x00000000005ce947 */ /* 0x000fea0003800000 */
[----:B------:R-:W-:-:S04]  /*ba50*/  LOP3.LUT R19, R19, 0x2, RZ, 0xfc, !PT ;  /* 0x0000000213137812 */ /* 0x000fc800078efcff */
[----:B------:R-:W-:-:S13]  /*ba60*/  ISETP.NE.AND P0, PT, R19, 0x3, PT ;  /* 0x000000031300780c */ /* 0x000fda0003f05270 */
[----:B------:R-:W-:Y:S05]  /*ba70*/  @!P0 BRA `(.L_x_309) ;  /* 0x0000000000048947 */ /* 0x000fea0003800000 */
[----:B------:R-:W-:Y:S01]  /*ba80*/  BPT.TRAP 0x1 ;  /* 0x000000040000795c */ /* 0x000fe20000300000 */
.L_x_309:
[----:B------:R-:W0:Y:S01]  /*ba90*/  S2R R5, SR_CgaCtaId ;  /* 0x0000000000057919 */ /* 0x000e220000008800 */
[----:B------:R-:W-:Y:S02]  /*baa0*/  MOV R2, 0x400 ;  /* 0x0000040000027802 */ /* 0x000fe40000000f00 */
[----:B------:R-:W-:Y:S02]  /*bab0*/  SHF.L.U32 R4, R0, 0x1f, RZ ;  /* 0x0000001f00047819 */ /* 0x000fe400000006ff */
[----:B0-----:R-:W-:-:S05]  /*bac0*/  LEA R2, R5, R2, 0x18 ;  /* 0x0000000205027211 */ /* 0x001fca00078ec0ff */
[----:B------:R-:W-:-:S04]  /*bad0*/  VIADD R2, R2, 0x10 ;  /* 0x0000001002027836 */ /* 0x000fc80000000000 */
[C---:B------:R-:W-:Y:S02]  /*bae0*/  IMAD R7, R3.reuse, 0x8, R2 ;  /* 0x0000000803077824 */ /* 0x040fe400078e0202 */
[----:B------:R-:W-:Y:S02]  /*baf0*/  VIADD R3, R3, 0x1 ;  /* 0x0000000103037836 */ /* 0x000fe40000000000 */
[----:B------:R-:W0:Y:S03]  /*bb00*/  SYNCS.PHASECHK.TRANS64.TRYWAIT P0, [R7+URZ], R4 ;  /* 0x00000004070075a7 */ /* 0x000e26000800017f */
[----:B------:R-:W-:-:S04]  /*bb10*/  ISETP.NE.AND P1, PT, R3, 0x2, PT ;  /* 0x000000020300780c */ /* 0x000fc80003f25270 */
[----:B------:R-:W-:Y:S02]  /*bb20*/  SEL R5, RZ, 0x1, P1 ;  /* 0x00000001ff057807 */ /* 0x000fe40000800000 */
[----:B------:R-:W-:Y:S02]  /*bb30*/  SEL R3, R3, RZ, P1 ;  /* 0x000000ff03037207 */ /* 0x000fe40000800000 */
[----:B------:R-:W-:Y:S01]  /*bb40*/  LOP3.LUT R0, R0, R5, RZ, 0x3c, !PT ;  /* 0x0000000500007212 */ /* 0x000fe200078e3cff */
[----:B0-----:R-:W-:Y:S06]  /*bb50*/  @!P0 BRA `(.L_x_310) ;  /* 0x00000000009c8947 */ /* 0x001fec0003800000 */
.L_x_319:
[----:B------:R-:W-:Y:S01]  /*bb60*/  IMAD R3, R3, 0x8, R2 ;  /* 0x0000000803037824 */ /* 0x000fe200078e0202 */
[----:B------:R-:W-:-:S07]  /*bb70*/  SHF.L.U32 R0, R0, 0x1f, RZ ;  /* 0x0000001f00007819 */ /* 0x000fce00000006ff */
.L_x_311:
[----:B-1----:R1:W2:Y:S02]  /*bb80*/  SYNCS.PHASECHK.TRANS64.TRYWAIT P0, [R3+URZ], R0 ;  /* 0x00000000030075a7 */ /* 0x0022a4000800017f */
[----:B--2---:R-:W-:Y:S05]  /*bb90*/  @!P0 NANOSLEEP.SYNCS 0x989680 ;  /* 0x009896800000895d */ /* 0x004fea0003900000 */
[----:B------:R-:W2:Y:S02]  /*bba0*/  @!P0 SYNCS.PHASECHK.TRANS64 P0, [R3+URZ], R0 ;  /* 0x00000000030085a7 */ /* 0x000ea4000800007f */
[----:B--2---:R-:W-:Y:S05]  /*bbb0*/  @!P0 BRA `(.L_x_311) ;  /* 0xfffffffc00f08947 */ /* 0x004fea000383ffff */
.L_x_308:
[----:B------:R-:W-:Y:S05]  /*bbc0*/  BSYNC B0 ;  /* 0x0000000000007941 */ /* 0x000fea0003800000 */
.L_x_307:
[----:B------:R-:W-:Y:S05]  /*bbd0*/  EXIT ;  /* 0x000000000000794d */ /* 0x000fea0003800000 */
.L_x_21:
[----:B---3--:R3:W4:Y:S02]  /*bbe0*/  SYNCS.PHASECHK.TRANS64.TRYWAIT P1, [R3+URZ], R0 ;  /* 0x00000000030075a7 */ /* 0x008724000802017f */
[----:B----4-:R-:W-:Y:S05]  /*bbf0*/  @!P1 NANOSLEEP.SYNCS 0x989680 ;  /* 0x009896800000995d */ /* 0x010fea0003900000 */
[----:B------:R-:W4:Y:S02]  /*bc00*/  @!P1 SYNCS.PHASECHK.TRANS64 P1, [R3+URZ], R0 ;  /* 0x00000000030095a7 */ /* 0x000f24000802007f */
[----:B----4-:R-:W-:Y:S05]  /*bc10*/  @!P1 BRA `(.L_x_21) ;  /* 0xfffffffc00f09947 */ /* 0x010fea000383ffff */
[----:B------:R-:W-:Y:S05]  /*bc20*/  BRA `(.L_x_20) ;  /* 0xffffff58002c7947 */ /* 0x000fea000383ffff */
.L_x_26:
[----:B-1----:R1:W2:Y:S02]  /*bc30*/  SYNCS.PHASECHK.TRANS64.TRYWAIT P1, [R5+URZ], R4 ;  /* 0x00000004050075a7 */ /* 0x0022a4000802017f */
[----:B--2---:R-:W-:Y:S05]  /*bc40*/  @!P1 NANOSLEEP.SYNCS 0x989680 ;  /* 0x009896800000995d */ /* 0x004fea0003900000 */
[----:B------:R-:W2:Y:S02]  /*bc50*/  @!P1 SYNCS.PHASECHK.TRANS64 P1, [R5+URZ], R4 ;  /* 0x00000004050095a7 */ /* 0x000ea4000802007f */
[----:B--2---:R-:W-:Y:S05]  /*bc60*/  @!P1 BRA `(.L_x_26) ;  /* 0xfffffffc00f09947 */ /* 0x004fea000383ffff */
[----:B------:R-:W-:Y:S05]  /*bc70*/  BRA `(.L_x_25) ;  /* 0xffffff5c00a87947 */ /* 0x000fea000383ffff */
.L_x_295:
[----:B------:R-:W-:Y:S01]  /*bc80*/  BSSY B1, `(.L_x_312) ;  /* 0x0000006000017945 */ /* 0x000fe20003800000 */
[----:B------:R-:W-:-:S07]  /*bc90*/  IMAD.MOV.U32 R15, RZ, RZ, -0x1 ;  /* 0xffffffffff0f7424 */ /* 0x000fce00078e00ff */
[----:B------:R-:W-:Y:S05]  /*bca0*/  WARPSYNC.COLLECTIVE R15, `(.L_x_313) ;  /* 0x000000000f0c7348 */ /* 0x000fea0003c00000 */
[----:B------:R-:W-:Y:S02]  /*bcb0*/  ELECT P6, UR62, PT ;  /* 0x00000000003e782f */ /* 0x000fe400038c0000 */
[----:B------:R-:W-:Y:S01]  /*bcc0*/  MOV R14, UR62 ;  /* 0x0000003e000e7c02 */ /* 0x000fe20008000f00 */
[----:B------:R-:W-:Y:S10]  /*bcd0*/  ENDCOLLECTIVE ;  /* 0x000000000000791b */ /* 0x000ff40003800000 */
.L_x_313:
[----:B------:R-:W-:Y:S05]  /*bce0*/  BSYNC B1 ;  /* 0x0000000000017941 */ /* 0x000fea0003800000 */
.L_x_312:
[----:B------:R-:W-:Y:S05]  /*bcf0*/  BRA `(.L_x_314) ;  /* 0xfffffff000547947 */ /* 0x000fea000383ffff */
.L_x_298:
[----:B0-----:R0:W1:Y:S02]  /*bd00*/  SYNCS.PHASECHK.TRANS64.TRYWAIT P0, [R20+URZ+0x10], R7 ;  /* 0x00001007140075a7 */ /* 0x001064000800017f */
[----:B-1----:R-:W-:Y:S05]  /*bd10*/  @!P0 NANOSLEEP.SYNCS 0x989680 ;  /* 0x009896800000895d */ /* 0x002fea0003900000 */
[----:B------:R-:W1:Y:S02]  /*bd20*/  @!P0 SYNCS.PHASECHK.TRANS64 P0, [R20+URZ+0x10], R7 ;  /* 0x00001007140085a7 */ /* 0x000e64000800007f */
[----:B-1----:R-:W-:Y:S05]  /*bd30*/  @!P0 BRA `(.L_x_298) ;  /* 0xfffffffc00f08947 */ /* 0x002fea000383ffff */
[----:B------:R-:W-:Y:S05]  /*bd40*/  BRA `(.L_x_315) ;  /* 0xfffffff0008c7947 */ /* 0x000fea000383ffff */
.L_x_306:
[----:B------:R-:W-:Y:S01]  /*bd50*/  BSSY B0, `(.L_x_316) ;  /* 0x0000006000007945 */ /* 0x000fe20003800000 */
[----:B------:R-:W-:-:S07]  /*bd60*/  IMAD.MOV.U32 R15, RZ, RZ, -0x1 ;  /* 0xffffffffff0f7424 */ /* 0x000fce00078e00ff */
[----:B------:R-:W-:Y:S05]  /*bd70*/  WARPSYNC.COLLECTIVE R15, `(.L_x_317) ;  /* 0x000000000f0c7348 */ /* 0x000fea0003c00000 */
[----:B------:R-:W-:Y:S02]  /*bd80*/  ELECT P6, UR62, PT ;  /* 0x00000000003e782f */ /* 0x000fe400038c0000 */
[----:B------:R-:W-:Y:S01]  /*bd90*/  MOV R14, UR62 ;  /* 0x0000003e000e7c02 */ /* 0x000fe20008000f00 */
[----:B------:R-:W-:Y:S10]  /*bda0*/  ENDCOLLECTIVE ;  /* 0x000000000000791b */ /* 0x000ff40003800000 */
.L_x_317:
[----:B------:R-:W-:Y:S05]  /*bdb0*/  BSYNC B0 ;  /* 0x0000000000007941 */ /* 0x000fea0003800000 */
.L_x_316:
[----:B------:R-:W-:Y:S05]  /*bdc0*/  BRA `(.L_x_318) ;  /* 0xfffffffc00187947 */ /* 0x000fea000383ffff */
.L_x_310:
[----:B0-----:R0:W1:Y:S02]  /*bdd0*/  SYNCS.PHASECHK.TRANS64.TRYWAIT P0, [R7+URZ], R4 ;  /* 0x00000004070075a7 */ /* 0x001064000800017f */
[----:B-1----:R-:W-:Y:S05]  /*bde0*/  @!P0 NANOSLEEP.SYNCS 0x989680 ;  /* 0x009896800000895d */ /* 0x002fea0003900000 */
[----:B------:R-:W1:Y:S02]  /*bdf0*/  @!P0 SYNCS.PHASECHK.TRANS64 P0, [R7+URZ], R4 ;  /* 0x00000004070085a7 */ /* 0x000e64000800007f */
[----:B-1----:R-:W-:Y:S05]  /*be00*/  @!P0 BRA `(.L_x_310) ;  /* 0xfffffffc00f08947 */ /* 0x002fea000383ffff */
[----:B------:R-:W-:Y:S05]  /*be10*/  BRA `(.L_x_319) ;  /* 0xfffffffc00507947 */ /* 0x000fea000383ffff */
.L_x_320:
[----:B------:R-:W-:-:S00]  /*be20*/  BRA `(.L_x_320) ;  /* 0xfffffffc00fc7947 */ /* 0x000fc0000383ffff */
[----:B------:R-:W-:-:S00]  /*be30*/  NOP ;  /* 0x0000000000007918 */ /* 0x000fc00000000000 */
        /* <DEDUP_REMOVED lines=12> */
.L_x_321:


//--------------------- .nv.global.init           --------------------------
	.section	.nv.global.init,"aw",@progbits
.nv.global.init:
	.type		$str$22,@object
	.size		$str$22,($str$23 - $str$22)
$str$22:
        /*0000*/ 	.byte	0x6b, 0x5f, 0x74, 0x69, 0x6c, 0x65, 0x5f, 0x63, 0x6f, 0x75, 0x6e, 0x74, 0x20, 0x3e, 0x3d, 0x20
        /*0010*/ 	.byte	0x31, 0x00
	.type		$str$23,@object
	.size		$str$23,(__unnamed_1 - $str$23)
$str$23:
        /*0012*/ 	.byte	0x2f, 0x74, 0x6d, 0x70, 0x2f, 0x63, 0x75, 0x74, 0x6c, 0x61, 0x73, 0x73, 0x5f, 0x73, 0x77, 0x65
        /*0022*/ 	.byte	0x65, 0x70, 0x5f, 0x73, 0x72, 0x63, 0x2f, 0x69, 0x6e, 0x63, 0x6c, 0x75, 0x64, 0x65, 0x2f, 0x63
        /*0032*/ 	.byte	0x75, 0x74, 0x6c, 0x61, 0x73, 0x73, 0x2f, 0x67, 0x65, 0x6d, 0x6d, 0x2f, 0x63, 0x6f, 0x6c, 0x6c
        /*0042*/ 	.byte	0x65, 0x63, 0x74, 0x69, 0x76, 0x65, 0x2f, 0x73, 0x6d, 0x39, 0x30, 0x5f, 0x6d, 0x6d, 0x61, 0x5f
        /*0052*/ 	.byte	0x74, 0x6d, 0x61, 0x5f, 0x67, 0x6d, 0x6d, 0x61, 0x5f, 0x73, 0x73, 0x5f, 0x77, 0x61, 0x72, 0x70
        /*0062*/ 	.byte	0x73, 0x70, 0x65, 0x63, 0x69, 0x61, 0x6c, 0x69, 0x7a, 0x65, 0x64, 0x2e, 0x68, 0x70, 0x70, 0x00
	.type		__unnamed_1,@object
	.size		__unnamed_1,(.L_0 - __unnamed_1)
__unnamed_1:
        /*0072*/ 	.byte	0x76, 0x6f, 0x69, 0x64, 0x20, 0x63, 0x75, 0x74, 0x6c, 0x61, 0x73, 0x73, 0x3a, 0x3a, 0x67, 0x65
        /* <DEDUP_REMOVED lines=177> */
        /*0b92*/ 	.byte	0x69, 0x64, 0x65, 0x6e, 0x74, 0x69, 0x74, 0x79, 0x5d, 0x00
.L_0:


//--------------------- .nv.shared._ZN7cutlass13device_kernelINS_4gemm6kernel13GemmUniversalIN4cute5tupleIJiiiiEEENS1_10collective13CollectiveMmaINS1_34MainloopSm90TmaGmmaWarpSpecializedILi2ENS5_IJNS4_1CILi2EEENSA_ILi1EEESC_EEENS1_35KernelTmaWarpSpecializedCooperativeEEENS5_IJNSA_ILi128EEENSA_ILi256EEENSA_ILi64EEEEEENS_10tfloat32_tENS5_IJlSC_lEEESK_SL_NS4_8TiledMMAINS4_8MMA_AtomIJNS4_4SM904GMMA30MMA_64x256x8_F32TF32TF32_SS_TNILNSP_7ScaleInE1ELSR_1EEEEEENS4_6LayoutISD_NS5_IJSC_NSA_ILi0EEESV_EEEEENS5_IJNS4_10UnderscoreESY_SY_EEEEENS4_13SM90_TMA_LOADENS4_14ComposedLayoutINS4_7SwizzleILi3ELi4ELi3EEENS4_18smem_ptr_flag_bitsILi32EEENSU_INS5_IJNSA_ILi8EEENSA_ILi32EEEEEENS5_IJS18_SC_EEEEEEEvNS4_8identityENS4_23SM90_TMA_LOAD_MULTICASTES1C_vS1D_EENS_8epilogue10collective6detail29Sm90TmaWarpSpecializedAdapterINS1H_15DefaultEpilogueISK_SL_SL_NS1G_6thread17LinearCombinationISK_Li1EffLNS1L_9ScaleType4KindE0ELNS_15FloatRoundStyleE2ESK_EENS1_15EpilogueDefaultEEEEEvvEEEEvNT_6ParamsE --------------------------
	.section	.nv.shared._ZN7cutlass13device_kernelINS_4gemm6kernel13GemmUniversalIN4cute5tupleIJiiiiEEENS1_10collective13CollectiveMmaINS1_34MainloopSm90TmaGmmaWarpSpecializedILi2ENS5_IJNS4_1CILi2EEENSA_ILi1EEESC_EEENS1_35KernelTmaWarpSpecializedCooperativeEEENS5_IJNSA_ILi128EEENSA_ILi256EEENSA_ILi64EEEEEENS_10tfloat32_tENS5_IJlSC_lEEESK_SL_NS4_8TiledMMAINS4_8MMA_AtomIJNS4_4SM904GMMA30MMA_64x256x8_F32TF32TF32_SS_TNILNSP_7ScaleInE1ELSR_1EEEEEENS4_6LayoutISD_NS5_IJSC_NSA_ILi0EEESV_EEEEENS5_IJNS4_10UnderscoreESY_SY_EEEEENS4_13SM90_TMA_LOADENS4_14ComposedLayoutINS4_7SwizzleILi3ELi4ELi3EEENS4_18smem_ptr_flag_bitsILi32EEENSU_INS5_IJNSA_ILi8EEENSA_ILi32EEEEEENS5_IJS18_SC_EEEEEEEvNS4_8identityENS4_23SM90_TMA_LOAD_MULTICASTES1C_vS1D_EENS_8epilogue10collective6detail29Sm90TmaWarpSpecializedAdapterINS1H_15DefaultEpilogueISK_SL_SL_NS1G_6thread17LinearCombinationISK_Li1EffLNS1L_9ScaleType4KindE0ELNS_15FloatRoundStyleE2ESK_EENS1_15EpilogueDefaultEEEEEvvEEEEvNT_6ParamsE,"aw",@nobits
	.sectionflags	@""
	.align	16
	.zero		1024


//--------------------- .nv.shared.reserved.0     --------------------------
	.section	.nv.shared.reserved.0,"aw",@nobits
	.weak		__nv_reservedSMEM_offset_0_alias
	.size		__nv_reservedSMEM_offset_0_alias, 0, 0
	.other		__nv_reservedSMEM_offset_0_alias,@"STO_CUDA_RESERVED_SHARED STV_DEFAULT"
__nv_reservedSMEM_offset_0_alias:
	.zero		0


//--------------------- .nv.global                --------------------------
	.section	.nv.global,"aw",@nobits
.nv.global:
	.type		_ZN40_INTERNAL_86c320b2_4_k_cu_78e4c72f_203584cute1_E,@object
	.size		_ZN40_INTERNAL_86c320b2_4_k_cu_78e4c72f_203584cute1_E,(_ZN40_INTERNAL_86c320b2_4_k_cu_78e4c72f_203584cuda3std3__45__cpo6cbeginE - _ZN40_INTERNAL_86c320b2_4_k_cu_78e4c72f_203584cute1_E)
_ZN40_INTERNAL_86c320b2_4_k_cu_78e4c72f_203584cute1_E:
	.zero		1
	.type		_ZN40_INTERNAL_86c320b2_4_k_cu_78e4c72f_203584cuda3std3__45__cpo6cbeginE,@object
	.size		_ZN40_INTERNAL_86c320b2_4_k_cu_78e4c72f_203584cuda3std3__45__cpo6cbeginE,(_ZN40_INTERNAL_86c320b2_4_k_cu_78e4c72f_203584cuda3std3__48in_placeE - _ZN40_INTERNAL_86c320b2_4_k_cu_78e4c72f_203584cuda3std3__45__cpo6cbeginE)
_ZN40_INTERNAL_86c320b2_4_k_cu_78e4c72f_203584cuda3std3__45__cpo6cbeginE:
	.zero		1
	.type		_ZN40_INTERNAL_86c320b2_4_k_cu_78e4c72f_203584cuda3std3__48in_placeE,@object
	.size		_ZN40_INTERNAL_86c320b2_4_k_cu_78e4c72f_203584cuda3std3__48in_placeE,(_ZN40_INTERNAL_86c320b2_4_k_cu_78e4c72f_203584cuda3std6ranges3__45__cpo9iter_moveE - _ZN40_INTERNAL_86c320b2_4_k_cu_78e4c72f_203584cuda3std3__48in_placeE)
_ZN40_INTERNAL_86c320b2_4_k_cu_78e4c72f_203584cuda3std3__48in_placeE:
	.zero		1
	.type		_ZN40_INTERNAL_86c320b2_4_k_cu_78e4c72f_203584cuda3std6ranges3__45__cpo9iter_moveE,@object
	.size		_ZN40_INTERNAL_86c320b2_4_k_cu_78e4c72f_203584cuda3std6ranges3__45__cpo9iter_moveE,(_ZN40_INTERNAL_86c320b2_4_k_cu_78e4c72f_203584cuda3std3__45__cpo5beginE - _ZN40_INTERNAL_86c320b2_4_k_cu_78e4c72f_203584cuda3std6ranges3__45__cpo9iter_moveE)
_ZN40_INTERNAL_86c320b2_4_k_cu_78e4c72f_203584cuda3std6ranges3__45__cpo9iter_moveE:
	.zero		1
	.type		_ZN40_INTERNAL_86c320b2_4_k_cu_78e4c72f_203584cuda3std3__45__cpo5beginE,@object
	.size		_ZN40_INTERNAL_86c320b2_4_k_cu_78e4c72f_203584cuda3std3__45__cpo5beginE,(_ZN40_INTERNAL_86c320b2_4_k_cu_78e4c72f_203584cuda3std3__442_GLOBAL__N__86c320b2_4_k_cu_78e4c72f_203586ignoreE - _ZN40_INTERNAL_86c320b2_4_k_cu_78e4c72f_203584cuda3std3__45__cpo5beginE)
_ZN40_INTERNAL_86c320b2_4_k_cu_78e4c72f_203584cuda3std3__45__cpo5beginE:
	.zero		1
	.type		_ZN40_INTERNAL_86c320b2_4_k_cu_78e4c72f_203584cuda3std3__442_GLOBAL__N__86c320b2_4_k_cu_78e4c72f_203586ignoreE,@object
	.size		_ZN40_INTERNAL_86c320b2_4_k_cu_78e4c72f_203584cuda3std3__442_GLOBAL__N__86c320b2_4_k_cu_78e4c72f_203586ignoreE,(_ZN40_INTERNAL_86c320b2_4_k_cu_78e4c72f_203584cute7productE - _ZN40_INTERNAL_86c320b2_4_k_cu_78e4c72f_203584cuda3std3__442_GLOBAL__N__86c320b2_4_k_cu_78e4c72f_203586ignoreE)
_ZN40_INTERNAL_86c320b2_4_k_cu_78e4c72f_203584cuda3std3__442_GLOBAL__N__86c320b2_4_k_cu_78e4c72f_203586ignoreE:
	.zero		1
	.type		_ZN40_INTERNAL_86c320b2_4_k_cu_78e4c72f_203584cute7productE,@object
	.size		_ZN40_INTERNAL_86c320b2_4_k_cu_78e4c72f_203584cute7productE,(_ZN40_INTERNAL_86c320b2_4_k_cu_78e4c72f_203584cuda3std3__45__cpo3endE - _ZN40_INTERNAL_86c320b2_4_k_cu_78e4c72f_203584cute7productE)
_ZN40_INTERNAL_86c320b2_4_k_cu_78e4c72f_203584cute7productE:
	.zero		1
	.type		_ZN40_INTERNAL_86c320b2_4_k_cu_78e4c72f_203584cuda3std3__45__cpo3endE,@object
	.size		_ZN40_INTERNAL_86c320b2_4_k_cu_78e4c72f_203584cuda3std3__45__cpo3endE,(_ZN40_INTERNAL_86c320b2_4_k_cu_78e4c72f_203584cuda3std3__419piecewise_constructE - _ZN40_INTERNAL_86c320b2_4_k_cu_78e4c72f_203584cuda3std3__45__cpo3endE)
_ZN40_INTERNAL_86c320b2_4_k_cu_78e4c72f_203584cuda3std3__45__cpo3endE:
	.zero		1
	.type		_ZN40_INTERNAL_86c320b2_4_k_cu_78e4c72f_203584cuda3std3__419piecewise_constructE,@object
	.size		_ZN40_INTERNAL_86c320b2_4_k_cu_78e4c72f_203584cuda3std3__419piecewise_constructE,(_ZN40_INTERNAL_86c320b2_4_k_cu_78e4c72f_203584cuda3std3__45__cpo4cendE - _ZN40_INTERNAL_86c320b2_4_k_cu_78e4c72f_203584cuda3std3__419piecewise_constructE)
_ZN40_INTERNAL_86c320b2_4_k_cu_78e4c72f_203584cuda3std3__419piecewise_constructE:
	.zero		1
	.type		_ZN40_INTERNAL_86c320b2_4_k_cu_78e4c72f_203584cuda3std3__45__cpo4cendE,@object
	.size		_ZN40_INTERNAL_86c320b2_4_k_cu_78e4c72f_203584cuda3std3__45__cpo4cendE,(_ZN40_INTERNAL_86c320b2_4_k_cu_78e4c72f_203584cuda3std6ranges3__45__cpo4swapE - _ZN40_INTERNAL_86c320b2_4_k_cu_78e4c72f_203584cuda3std3__45__cpo4cendE)
_ZN40_INTERNAL_86c320b2_4_k_cu_78e4c72f_203584cuda3std3__45__cpo4cendE:
	.zero		1
	.type		_ZN40_INTERNAL_86c320b2_4_k_cu_78e4c72f_203584cuda3std6ranges3__45__cpo4swapE,@object
	.size		_ZN40_INTERNAL_86c320b2_4_k_cu_78e4c72f_203584cuda3std6ranges3__45__cpo4swapE,(.L_8 - _ZN40_INTERNAL_86c320b2_4_k_cu_78e4c72f_203584cuda3std6ranges3__45__cpo4swapE)
_ZN40_INTERNAL_86c320b2_4_k_cu_78e4c72f_203584cuda3std6ranges3__45__cpo4swapE:
	.zero		1
.L_8:


//--------------------- .nv.constant0._ZN7cutlass13device_kernelINS_4gemm6kernel13GemmUniversalIN4cute5tupleIJiiiiEEENS1_10collective13CollectiveMmaINS1_34MainloopSm90TmaGmmaWarpSpecializedILi2ENS5_IJNS4_1CILi2EEENSA_ILi1EEESC_EEENS1_35KernelTmaWarpSpecializedCooperativeEEENS5_IJNSA_ILi128EEENSA_ILi256EEENSA_ILi64EEEEEENS_10tfloat32_tENS5_IJlSC_lEEESK_SL_NS4_8TiledMMAINS4_8MMA_AtomIJNS4_4SM904GMMA30MMA_64x256x8_F32TF32TF32_SS_TNILNSP_7ScaleInE1ELSR_1EEEEEENS4_6LayoutISD_NS5_IJSC_NSA_ILi0EEESV_EEEEENS5_IJNS4_10UnderscoreESY_SY_EEEEENS4_13SM90_TMA_LOADENS4_14ComposedLayoutINS4_7SwizzleILi3ELi4ELi3EEENS4_18smem_ptr_flag_bitsILi32EEENSU_INS5_IJNSA_ILi8EEENSA_ILi32EEEEEENS5_IJS18_SC_EEEEEEEvNS4_8identityENS4_23SM90_TMA_LOAD_MULTICASTES1C_vS1D_EENS_8epilogue10collective6detail29Sm90TmaWarpSpecializedAdapterINS1H_15DefaultEpilogueISK_SL_SL_NS1G_6thread17LinearCombinationISK_Li1EffLNS1L_9ScaleType4KindE0ELNS_15FloatRoundStyleE2ESK_EENS1_15EpilogueDefaultEEEEEvvEEEEvNT_6ParamsE --------------------------
	.section	.nv.constant0._ZN7cutlass13device_kernelINS_4gemm6kernel13GemmUniversalIN4cute5tupleIJiiiiEEENS1_10collective13CollectiveMmaINS1_34MainloopSm90TmaGmmaWarpSpecializedILi2ENS5_IJNS4_1CILi2EEENSA_ILi1EEESC_EEENS1_35KernelTmaWarpSpecializedCooperativeEEENS5_IJNSA_ILi128EEENSA_ILi256EEENSA_ILi64EEEEEENS_10tfloat32_tENS5_IJlSC_lEEESK_SL_NS4_8TiledMMAINS4_8MMA_AtomIJNS4_4SM904GMMA30MMA_64x256x8_F32TF32TF32_SS_TNILNSP_7ScaleInE1ELSR_1EEEEEENS4_6LayoutISD_NS5_IJSC_NSA_ILi0EEESV_EEEEENS5_IJNS4_10UnderscoreESY_SY_EEEEENS4_13SM90_TMA_LOADENS4_14ComposedLayoutINS4_7SwizzleILi3ELi4ELi3EEENS4_18smem_ptr_flag_bitsILi32EEENSU_INS5_IJNSA_ILi8EEENSA_ILi32EEEEEENS5_IJS18_SC_EEEEEEEvNS4_8identityENS4_23SM90_TMA_LOAD_MULTICASTES1C_vS1D_EENS_8epilogue10collective6detail29Sm90TmaWarpSpecializedAdapterINS1H_15DefaultEpilogueISK_SL_SL_NS1G_6thread17LinearCombinationISK_Li1EffLNS1L_9ScaleType4KindE0ELNS_15FloatRoundStyleE2ESK_EENS1_15EpilogueDefaultEEEEEvvEEEEvNT_6ParamsE,"a",@progbits
	.sectionflags	@""
	.align	4
.nv.constant0._ZN7cutlass13device_kernelINS_4gemm6kernel13GemmUniversalIN4cute5tupleIJiiiiEEENS1_10collective13CollectiveMmaINS1_34MainloopSm90TmaGmmaWarpSpecializedILi2ENS5_IJNS4_1CILi2EEENSA_ILi1EEESC_EEENS1_35KernelTmaWarpSpecializedCooperativeEEENS5_IJNSA_ILi128EEENSA_ILi256EEENSA_ILi64EEEEEENS_10tfloat32_tENS5_IJlSC_lEEESK_SL_NS4_8TiledMMAINS4_8MMA_AtomIJNS4_4SM904GMMA30MMA_64x256x8_F32TF32TF32_SS_TNILNSP_7ScaleInE1ELSR_1EEEEEENS4_6LayoutISD_NS5_IJSC_NSA_ILi0EEESV_EEEEENS5_IJNS4_10UnderscoreESY_SY_EEEEENS4_13SM90_TMA_LOADENS4_14ComposedLayoutINS4_7SwizzleILi3ELi4ELi3EEENS4_18smem_ptr_flag_bitsILi32EEENSU_INS5_IJNSA_ILi8EEENSA_ILi32EEEEEENS5_IJS18_SC_EEEEEEEvNS4_8identityENS4_23SM90_TMA_LOAD_MULTICASTES1C_vS1D_EENS_8epilogue10collective6detail29Sm90TmaWarpSpecializedAdapterINS1H_15DefaultEpilogueISK_SL_SL_NS1G_6thread17LinearCombinationISK_Li1EffLNS1L_9ScaleType4KindE0ELNS_15FloatRoundStyleE2ESK_EENS1_15EpilogueDefaultEEEEEvvEEEEvNT_6ParamsE:
	.zero		1664


//--------------------- SYMBOLS --------------------------

	.type		.nv.reservedSmem.offset0,@object
	.size		.nv.reservedSmem.offset0,0x4
	.type		__assertfail,@function
